	.target	sm_103a

	.elftype	@"ET_EXEC"


//--------------------- .note.nv.tkinfo           --------------------------
	.section	.note.nv.tkinfo,"",@"SHT_NOTE"
	.sectionflags	@"SHF_NOTE_NV_TKINFO"
	.tkinfo
        /*0018*/ 	.word	0x00000002
        /*0030*/ 	.string	""
        /*0030*/ 	.string	"ptxas"
        /*0030*/ 	.string	"Cuda compilation tools, release 13.0, V13.0.88"
        /*0030*/ 	.string	"Build cuda_13.0.r13.0/compiler.36424714_0"
        /*0030*/ 	.string	"-arch sm_103a -m 64 "



//--------------------- .note.nv.cuinfo           --------------------------
	.section	.note.nv.cuinfo,"",@"SHT_NOTE"
	.sectionflags	@"SHF_NOTE_NV_CUINFO"
        /*0018*/ 	.short	0x0002
        /*001a*/ 	.short	0x0067
        /*001c*/ 	.short	0x0082
	.zero		2


//--------------------- .nv.info                  --------------------------
	.section	.nv.info,"",@"SHT_CUDA_INFO"
	.align	4


	//----- nvinfo : EIATTR_REGCOUNT
	.align		4
        /*0000*/ 	.byte	0x04, 0x2f
        /*0002*/ 	.short	(.L_29 - .L_28)
	.align		4
.L_28:
        /*0004*/ 	.word	index@(_Z22cuda_vector_add_kernelP6__halfPKS_ii)
        /*0008*/ 	.word	0x0000001e


	//----- nvinfo : EIATTR_FRAME_SIZE
	.align		4
.L_29:
        /*000c*/ 	.byte	0x04, 0x11
        /*000e*/ 	.short	(.L_31 - .L_30)
	.align		4
.L_30:
        /*0010*/ 	.word	index@(_Z22cuda_vector_add_kernelP6__halfPKS_ii)
        /*0014*/ 	.word	0x00000000


	//----- nvinfo : EIATTR_REGCOUNT
	.align		4
.L_31:
        /*0018*/ 	.byte	0x04, 0x2f
        /*001a*/ 	.short	(.L_33 - .L_32)
	.align		4
.L_32:
        /*001c*/ 	.word	index@(_Z22cuda_vector_set_kernelP6__halfPKS_ii)
        /*0020*/ 	.word	0x0000001d


	//----- nvinfo : EIATTR_FRAME_SIZE
	.align		4
.L_33:
        /*0024*/ 	.byte	0x04, 0x11
        /*0026*/ 	.short	(.L_35 - .L_34)
	.align		4
.L_34:
        /*0028*/ 	.word	index@(_Z22cuda_vector_set_kernelP6__halfPKS_ii)
        /*002c*/ 	.word	0x00000000


	//----- nvinfo : EIATTR_REGCOUNT
	.align		4
.L_35:
        /*0030*/ 	.byte	0x04, 0x2f
        /*0032*/ 	.short	(.L_37 - .L_36)
	.align		4
.L_36:
        /*0034*/ 	.word	index@(_Z27cuda_vector_add_int4_kernelP6__halfPKS_ii)
        /*0038*/ 	.word	0x0000001f


	//----- nvinfo : EIATTR_FRAME_SIZE
	.align		4
.L_37:
        /*003c*/ 	.byte	0x04, 0x11
        /*003e*/ 	.short	(.L_39 - .L_38)
	.align		4
.L_38:
        /*0040*/ 	.word	index@(_Z27cuda_vector_add_int4_kernelP6__halfPKS_ii)
        /*0044*/ 	.word	0x00000000


	//----- nvinfo : EIATTR_REGCOUNT
	.align		4
.L_39:
        /*0048*/ 	.byte	0x04, 0x2f
        /*004a*/ 	.short	(.L_41 - .L_40)
	.align		4
.L_40:
        /*004c*/ 	.word	index@(_Z27cuda_vector_set_int4_kernelP6__halfPKS_ii)
        /*0050*/ 	.word	0x00000020


	//----- nvinfo : EIATTR_FRAME_SIZE
	.align		4
.L_41:
        /*0054*/ 	.byte	0x04, 0x11
        /*0056*/ 	.short	(.L_43 - .L_42)
	.align		4
.L_42:
        /*0058*/ 	.word	index@(_Z27cuda_vector_set_int4_kernelP6__halfPKS_ii)
        /*005c*/ 	.word	0x00000000


	//----- nvinfo : EIATTR_MIN_STACK_SIZE
	.align		4
.L_43:
        /*0060*/ 	.byte	0x04, 0x12
        /*0062*/ 	.short	(.L_45 - .L_44)
	.align		4
.L_44:
        /*0064*/ 	.word	index@(_Z27cuda_vector_set_int4_kernelP6__halfPKS_ii)
        /*0068*/ 	.word	0x00000000


	//----- nvinfo : EIATTR_MIN_STACK_SIZE
	.align		4
.L_45:
        /*006c*/ 	.byte	0x04, 0x12
        /*006e*/ 	.short	(.L_47 - .L_46)
	.align		4
.L_46:
        /*0070*/ 	.word	index@(_Z27cuda_vector_add_int4_kernelP6__halfPKS_ii)
        /*0074*/ 	.word	0x00000000


	//----- nvinfo : EIATTR_MIN_STACK_SIZE
	.align		4
.L_47:
        /*0078*/ 	.byte	0x04, 0x12
        /*007a*/ 	.short	(.L_49 - .L_48)
	.align		4
.L_48:
        /*007c*/ 	.word	index@(_Z22cuda_vector_set_kernelP6__halfPKS_ii)
        /*0080*/ 	.word	0x00000000


	//----- nvinfo : EIATTR_MIN_STACK_SIZE
	.align		4
.L_49:
        /*0084*/ 	.byte	0x04, 0x12
        /*0086*/ 	.short	(.L_51 - .L_50)
	.align		4
.L_50:
        /*0088*/ 	.word	index@(_Z22cuda_vector_add_kernelP6__halfPKS_ii)
        /*008c*/ 	.word	0x00000000
.L_51:


//--------------------- .nv.compat                --------------------------
	.section	.nv.compat,"",@"SHT_CUDA_COMPAT_INFO"
	.align	4
        /*0000*/ 	.byte	0x02, 0x09, 0x01, 0x00, 0x02, 0x02, 0x01, 0x00, 0x02, 0x05, 0x05, 0x00, 0x03, 0x07, 0x01, 0x01
        /*0010*/ 	.byte	0x02, 0x03, 0x00, 0x00, 0x02, 0x06, 0x01, 0x00, 0x04, 0x0b, 0x08, 0x00, 0x00, 0x00, 0x00, 0x00
        /*0020*/ 	.byte	0x00, 0x00, 0x00, 0x00


//--------------------- .nv.info._Z27cuda_vector_set_int4_kernelP6__halfPKS_ii --------------------------
	.section	.nv.info._Z27cuda_vector_set_int4_kernelP6__halfPKS_ii,"",@"SHT_CUDA_INFO"
	.sectionflags	@""
	.align	4


	//----- nvinfo : EIATTR_CUDA_API_VERSION
	.align		4
        /*0000*/ 	.byte	0x04, 0x37
        /*0002*/ 	.short	(.L_53 - .L_52)
.L_52:
        /*0004*/ 	.word	0x00000082


	//----- nvinfo : EIATTR_KPARAM_INFO
	.align		4
.L_53:
        /*0008*/ 	.byte	0x04, 0x17
        /*000a*/ 	.short	(.L_55 - .L_54)
.L_54:
        /*000c*/ 	.word	0x00000000
        /*0010*/ 	.short	0x0003
        /*0012*/ 	.short	0x0014
        /*0014*/ 	.byte	0x00, 0xf0, 0x11, 0x00


	//----- nvinfo : EIATTR_KPARAM_INFO
	.align		4
.L_55:
        /*0018*/ 	.byte	0x04, 0x17
        /*001a*/ 	.short	(.L_57 - .L_56)
.L_56:
        /*001c*/ 	.word	0x00000000
        /*0020*/ 	.short	0x0002
        /*0022*/ 	.short	0x0010
        /*0024*/ 	.byte	0x00, 0xf0, 0x11, 0x00


	//----- nvinfo : EIATTR_KPARAM_INFO
	.align		4
.L_57:
        /*0028*/ 	.byte	0x04, 0x17
        /*002a*/ 	.short	(.L_59 - .L_58)
.L_58:
        /*002c*/ 	.word	0x00000000
        /*0030*/ 	.short	0x0001
        /*0032*/ 	.short	0x0008
        /*0034*/ 	.byte	0x00, 0xf5, 0x21, 0x00


	//----- nvinfo : EIATTR_KPARAM_INFO
	.align		4
.L_59:
        /*0038*/ 	.byte	0x04, 0x17
        /*003a*/ 	.short	(.L_61 - .L_60)
.L_60:
        /*003c*/ 	.word	0x00000000
        /*0040*/ 	.short	0x0000
        /*0042*/ 	.short	0x0000
        /*0044*/ 	.byte	0x00, 0xf5, 0x21, 0x00


	//----- nvinfo : EIATTR_SPARSE_MMA_MASK
	.align		4
.L_61:
        /*0048*/ 	.byte	0x03, 0x50
        /*004a*/ 	.short	0x0000


	//----- nvinfo : EIATTR_MAXREG_COUNT
	.align		4
        /*004c*/ 	.byte	0x03, 0x1b
        /*004e*/ 	.short	0x00ff


	//----- nvinfo : EIATTR_MERCURY_ISA_VERSION
	.align		4
        /*0050*/ 	.byte	0x03, 0x5f
        /*0052*/ 	.short	0x0101


	//----- nvinfo : EIATTR_VRC_CTA_INIT_COUNT
	.align		4
        /*0054*/ 	.byte	0x02, 0x4a
	.zero		1
	.zero		1


	//----- nvinfo : EIATTR_EXIT_INSTR_OFFSETS
	.align		4
        /*0058*/ 	.byte	0x04, 0x1c
        /*005a*/ 	.short	(.L_63 - .L_62)


	//   ....[0]....
.L_62:
        /*005c*/ 	.word	0x000000b0


	//   ....[1]....
        /*0060*/ 	.word	0x00000130


	//   ....[2]....
        /*0064*/ 	.word	0x00000650


	//   ....[3]....
        /*0068*/ 	.word	0x00000830


	//   ....[4]....
        /*006c*/ 	.word	0x00000950


	//   ....[5]....
        /*0070*/ 	.word	0x000009c0


	//----- nvinfo : EIATTR_CBANK_PARAM_SIZE
	.align		4
.L_63:
        /*0074*/ 	.byte	0x03, 0x19
        /*0076*/ 	.short	0x0018


	//----- nvinfo : EIATTR_PARAM_CBANK
	.align		4
        /*0078*/ 	.byte	0x04, 0x0a
        /*007a*/ 	.short	(.L_65 - .L_64)
	.align		4
.L_64:
        /*007c*/ 	.word	index@(.nv.constant0._Z27cuda_vector_set_int4_kernelP6__halfPKS_ii)
        /*0080*/ 	.short	0x0380
        /*0082*/ 	.short	0x0018


	//----- nvinfo : EIATTR_SW_WAR
	.align		4
.L_65:
        /*0084*/ 	.byte	0x04, 0x36
        /*0086*/ 	.short	(.L_67 - .L_66)
.L_66:
        /*0088*/ 	.word	0x00000008
.L_67:


//--------------------- .nv.info._Z27cuda_vector_add_int4_kernelP6__halfPKS_ii --------------------------
	.section	.nv.info._Z27cuda_vector_add_int4_kernelP6__halfPKS_ii,"",@"SHT_CUDA_INFO"
	.sectionflags	@""
	.align	4


	//----- nvinfo : EIATTR_CUDA_API_VERSION
	.align		4
        /*0000*/ 	.byte	0x04, 0x37
        /*0002*/ 	.short	(.L_69 - .L_68)
.L_68:
        /*0004*/ 	.word	0x00000082


	//----- nvinfo : EIATTR_KPARAM_INFO
	.align		4
.L_69:
        /*0008*/ 	.byte	0x04, 0x17
        /*000a*/ 	.short	(.L_71 - .L_70)
.L_70:
        /*000c*/ 	.word	0x00000000
        /*0010*/ 	.short	0x0003
        /*0012*/ 	.short	0x0014
        /*0014*/ 	.byte	0x00, 0xf0, 0x11, 0x00


	//----- nvinfo : EIATTR_KPARAM_INFO
	.align		4
.L_71:
        /*0018*/ 	.byte	0x04, 0x17
        /*001a*/ 	.short	(.L_73 - .L_72)
.L_72:
        /*001c*/ 	.word	0x00000000
        /*0020*/ 	.short	0x0002
        /*0022*/ 	.short	0x0010
        /*0024*/ 	.byte	0x00, 0xf0, 0x11, 0x00


	//----- nvinfo : EIATTR_KPARAM_INFO
	.align		4
.L_73:
        /*0028*/ 	.byte	0x04, 0x17
        /*002a*/ 	.short	(.L_75 - .L_74)
.L_74:
        /*002c*/ 	.word	0x00000000
        /*0030*/ 	.short	0x0001
        /*0032*/ 	.short	0x0008
        /*0034*/ 	.byte	0x00, 0xf5, 0x21, 0x00


	//----- nvinfo : EIATTR_KPARAM_INFO
	.align		4
.L_75:
        /*0038*/ 	.byte	0x04, 0x17
        /*003a*/ 	.short	(.L_77 - .L_76)
.L_76:
        /*003c*/ 	.word	0x00000000
        /*0040*/ 	.short	0x0000
        /*0042*/ 	.short	0x0000
        /*0044*/ 	.byte	0x00, 0xf5, 0x21, 0x00


	//----- nvinfo : EIATTR_SPARSE_MMA_MASK
	.align		4
.L_77:
        /*0048*/ 	.byte	0x03, 0x50
        /*004a*/ 	.short	0x0000


	//----- nvinfo : EIATTR_MAXREG_COUNT
	.align		4
        /*004c*/ 	.byte	0x03, 0x1b
        /*004e*/ 	.short	0x00ff


	//----- nvinfo : EIATTR_MERCURY_ISA_VERSION
	.align		4
        /*0050*/ 	.byte	0x03, 0x5f
        /*0052*/ 	.short	0x0101


	//----- nvinfo : EIATTR_VRC_CTA_INIT_COUNT
	.align		4
        /*0054*/ 	.byte	0x02, 0x4a
	.zero		1
	.zero		1


	//----- nvinfo : EIATTR_EXIT_INSTR_OFFSETS
	.align		4
        /*0058*/ 	.byte	0x04, 0x1c
        /*005a*/ 	.short	(.L_79 - .L_78)


	//   ....[0]....
.L_78:
        /*005c*/ 	.word	0x000000b0


	//   ....[1]....
        /*0060*/ 	.word	0x00000120


	//   ....[2]....
        /*0064*/ 	.word	0x000002c0


	//   ....[3]....
        /*0068*/ 	.word	0x00000610


	//----- nvinfo : EIATTR_CBANK_PARAM_SIZE
	.align		4
.L_79:
        /*006c*/ 	.byte	0x03, 0x19
        /*006e*/ 	.short	0x0018


	//----- nvinfo : EIATTR_PARAM_CBANK
	.align		4
        /*0070*/ 	.byte	0x04, 0x0a
        /*0072*/ 	.short	(.L_81 - .L_80)
	.align		4
.L_80:
        /*0074*/ 	.word	index@(.nv.constant0._Z27cuda_vector_add_int4_kernelP6__halfPKS_ii)
        /*0078*/ 	.short	0x0380
        /*007a*/ 	.short	0x0018


	//----- nvinfo : EIATTR_SW_WAR
	.align		4
.L_81:
        /*007c*/ 	.byte	0x04, 0x36
        /*007e*/ 	.short	(.L_83 - .L_82)
.L_82:
        /*0080*/ 	.word	0x00000008
.L_83:


//--------------------- .nv.info._Z22cuda_vector_set_kernelP6__halfPKS_ii --------------------------
	.section	.nv.info._Z22cuda_vector_set_kernelP6__halfPKS_ii,"",@"SHT_CUDA_INFO"
	.sectionflags	@""
	.align	4


	//----- nvinfo : EIATTR_CUDA_API_VERSION
	.align		4
        /*0000*/ 	.byte	0x04, 0x37
        /*0002*/ 	.short	(.L_85 - .L_84)
.L_84:
        /*0004*/ 	.word	0x00000082


	//----- nvinfo : EIATTR_KPARAM_INFO
	.align		4
.L_85:
        /*0008*/ 	.byte	0x04, 0x17
        /*000a*/ 	.short	(.L_87 - .L_86)
.L_86:
        /*000c*/ 	.word	0x00000000
        /*0010*/ 	.short	0x0003
        /*0012*/ 	.short	0x0014
        /*0014*/ 	.byte	0x00, 0xf0, 0x11, 0x00


	//----- nvinfo : EIATTR_KPARAM_INFO
	.align		4
.L_87:
        /*0018*/ 	.byte	0x04, 0x17
        /*001a*/ 	.short	(.L_89 - .L_88)
.L_88:
        /*001c*/ 	.word	0x00000000
        /*0020*/ 	.short	0x0002
        /*0022*/ 	.short	0x0010
        /*0024*/ 	.byte	0x00, 0xf0, 0x11, 0x00


	//----- nvinfo : EIATTR_KPARAM_INFO
	.align		4
.L_89:
        /*0028*/ 	.byte	0x04, 0x17
        /*002a*/ 	.short	(.L_91 - .L_90)
.L_90:
        /*002c*/ 	.word	0x00000000
        /*0030*/ 	.short	0x0001
        /*0032*/ 	.short	0x0008
        /*0034*/ 	.byte	0x00, 0xf5, 0x21, 0x00


	//----- nvinfo : EIATTR_KPARAM_INFO
	.align		4
.L_91:
        /*0038*/ 	.byte	0x04, 0x17
        /*003a*/ 	.short	(.L_93 - .L_92)
.L_92:
        /*003c*/ 	.word	0x00000000
        /*0040*/ 	.short	0x0000
        /*0042*/ 	.short	0x0000
        /*0044*/ 	.byte	0x00, 0xf5, 0x21, 0x00


	//----- nvinfo : EIATTR_SPARSE_MMA_MASK
	.align		4
.L_93:
        /*0048*/ 	.byte	0x03, 0x50
        /*004a*/ 	.short	0x0000


	//----- nvinfo : EIATTR_MAXREG_COUNT
	.align		4
        /*004c*/ 	.byte	0x03, 0x1b
        /*004e*/ 	.short	0x00ff


	//----- nvinfo : EIATTR_MERCURY_ISA_VERSION
	.align		4
        /*0050*/ 	.byte	0x03, 0x5f
        /*0052*/ 	.short	0x0101


	//----- nvinfo : EIATTR_VRC_CTA_INIT_COUNT
	.align		4
        /*0054*/ 	.byte	0x02, 0x4a
	.zero		1
	.zero		1


	//----- nvinfo : EIATTR_EXIT_INSTR_OFFSETS
	.align		4
        /*0058*/ 	.byte	0x04, 0x1c
        /*005a*/ 	.short	(.L_95 - .L_94)


	//   ....[0]....
.L_94:
        /*005c*/ 	.word	0x00000070


	//   ....[1]....
        /*0060*/ 	.word	0x000000d0


	//   ....[2]....
        /*0064*/ 	.word	0x00000340


	//   ....[3]....
        /*0068*/ 	.word	0x00000440


	//   ....[4]....
        /*006c*/ 	.word	0x00000500


	//   ....[5]....
        /*0070*/ 	.word	0x00000550


	//----- nvinfo : EIATTR_CBANK_PARAM_SIZE
	.align		4
.L_95:
        /*0074*/ 	.byte	0x03, 0x19
        /*0076*/ 	.short	0x0018


	//----- nvinfo : EIATTR_PARAM_CBANK
	.align		4
        /*0078*/ 	.byte	0x04, 0x0a
        /*007a*/ 	.short	(.L_97 - .L_96)
	.align		4
.L_96:
        /*007c*/ 	.word	index@(.nv.constant0._Z22cuda_vector_set_kernelP6__halfPKS_ii)
        /*0080*/ 	.short	0x0380
        /*0082*/ 	.short	0x0018


	//----- nvinfo : EIATTR_SW_WAR
	.align		4
.L_97:
        /*0084*/ 	.byte	0x04, 0x36
        /*0086*/ 	.short	(.L_99 - .L_98)
.L_98:
        /*0088*/ 	.word	0x00000008
.L_99:


//--------------------- .nv.info._Z22cuda_vector_add_kernelP6__halfPKS_ii --------------------------
	.section	.nv.info._Z22cuda_vector_add_kernelP6__halfPKS_ii,"",@"SHT_CUDA_INFO"
	.sectionflags	@""
	.align	4


	//----- nvinfo : EIATTR_CUDA_API_VERSION
	.align		4
        /*0000*/ 	.byte	0x04, 0x37
        /*0002*/ 	.short	(.L_101 - .L_100)
.L_100:
        /*0004*/ 	.word	0x00000082


	//----- nvinfo : EIATTR_KPARAM_INFO
	.align		4
.L_101:
        /*0008*/ 	.byte	0x04, 0x17
        /*000a*/ 	.short	(.L_103 - .L_102)
.L_102:
        /*000c*/ 	.word	0x00000000
        /*0010*/ 	.short	0x0003
        /*0012*/ 	.short	0x0014
        /*0014*/ 	.byte	0x00, 0xf0, 0x11, 0x00


	//----- nvinfo : EIATTR_KPARAM_INFO
	.align		4
.L_103:
        /*0018*/ 	.byte	0x04, 0x17
        /*001a*/ 	.short	(.L_105 - .L_104)
.L_104:
        /*001c*/ 	.word	0x00000000
        /*0020*/ 	.short	0x0002
        /*0022*/ 	.short	0x0010
        /*0024*/ 	.byte	0x00, 0xf0, 0x11, 0x00


	//----- nvinfo : EIATTR_KPARAM_INFO
	.align		4
.L_105:
        /*0028*/ 	.byte	0x04, 0x17
        /*002a*/ 	.short	(.L_107 - .L_106)
.L_106:
        /*002c*/ 	.word	0x00000000
        /*0030*/ 	.short	0x0001
        /*0032*/ 	.short	0x0008
        /*0034*/ 	.byte	0x00, 0xf5, 0x21, 0x00


	//----- nvinfo : EIATTR_KPARAM_INFO
	.align		4
.L_107:
        /*0038*/ 	.byte	0x04, 0x17
        /*003a*/ 	.short	(.L_109 - .L_108)
.L_108:
        /*003c*/ 	.word	0x00000000
        /*0040*/ 	.short	0x0000
        /*0042*/ 	.short	0x0000
        /*0044*/ 	.byte	0x00, 0xf5, 0x21, 0x00


	//----- nvinfo : EIATTR_SPARSE_MMA_MASK
	.align		4
.L_109:
        /*0048*/ 	.byte	0x03, 0x50
        /*004a*/ 	.short	0x0000


	//----- nvinfo : EIATTR_MAXREG_COUNT
	.align		4
        /*004c*/ 	.byte	0x03, 0x1b
        /*004e*/ 	.short	0x00ff


	//----- nvinfo : EIATTR_MERCURY_ISA_VERSION
	.align		4
        /*0050*/ 	.byte	0x03, 0x5f
        /*0052*/ 	.short	0x0101


	//----- nvinfo : EIATTR_VRC_CTA_INIT_COUNT
	.align		4
        /*0054*/ 	.byte	0x02, 0x4a
	.zero		1
	.zero		1


	//----- nvinfo : EIATTR_EXIT_INSTR_OFFSETS
	.align		4
        /*0058*/ 	.byte	0x04, 0x1c
        /*005a*/ 	.short	(.L_111 - .L_110)


	//   ....[0]....
.L_110:
        /*005c*/ 	.word	0x00000070


	//   ....[1]....
        /*0060*/ 	.word	0x000000d0


	//   ....[2]....
        /*0064*/ 	.word	0x00000260


	//   ....[3]....
        /*0068*/ 	.word	0x00000a00


	//   ....[4]....
        /*006c*/ 	.word	0x00000b20


	//----- nvinfo : EIATTR_CBANK_PARAM_SIZE
	.align		4
.L_111:
        /*0070*/ 	.byte	0x03, 0x19
        /*0072*/ 	.short	0x0018


	//----- nvinfo : EIATTR_PARAM_CBANK
	.align		4
        /*0074*/ 	.byte	0x04, 0x0a
        /*0076*/ 	.short	(.L_113 - .L_112)
	.align		4
.L_112:
        /*0078*/ 	.word	index@(.nv.constant0._Z22cuda_vector_add_kernelP6__halfPKS_ii)
        /*007c*/ 	.short	0x0380
        /*007e*/ 	.short	0x0018


	//----- nvinfo : EIATTR_SW_WAR
	.align		4
.L_113:
        /*0080*/ 	.byte	0x04, 0x36
        /*0082*/ 	.short	(.L_115 - .L_114)
.L_114:
        /*0084*/ 	.word	0x00000008
.L_115:


//--------------------- .nv.callgraph             --------------------------
	.section	.nv.callgraph,"",@"SHT_CUDA_CALLGRAPH"
	.align	4
	.sectionentsize	8
	.align		4
        /*0000*/ 	.word	0x00000000
	.align		4
        /*0004*/ 	.word	0xffffffff
	.align		4
        /*0008*/ 	.word	0x00000000
	.align		4
        /*000c*/ 	.word	0xfffffffe
	.align		4
        /*0010*/ 	.word	0x00000000
	.align		4
        /*0014*/ 	.word	0xfffffffd
	.align		4
        /*0018*/ 	.word	0x00000000
	.align		4
        /*001c*/ 	.word	0xfffffffc


//--------------------- .nv.constant4             --------------------------
	.section	.nv.constant4,"a",@progbits
	.align	8
	.align		8
.nv.constant4:
        /*0000*/ 	.dword	_ZN38_INTERNAL_93344812_8_h_add_cu_257838d04cuda3std3__45__cpo5beginE
	.align		8
        /*0008*/ 	.dword	_ZN38_INTERNAL_93344812_8_h_add_cu_257838d04cuda3std3__45__cpo3endE
	.align		8
        /*0010*/ 	.dword	_ZN38_INTERNAL_93344812_8_h_add_cu_257838d04cuda3std3__45__cpo6cbeginE
	.align		8
        /*0018*/ 	.dword	_ZN38_INTERNAL_93344812_8_h_add_cu_257838d04cuda3std3__45__cpo4cendE
	.align		8
        /*0020*/ 	.dword	_ZN38_INTERNAL_93344812_8_h_add_cu_257838d04cuda3std3__45__cpo6rbeginE
	.align		8
        /*0028*/ 	.dword	_ZN38_INTERNAL_93344812_8_h_add_cu_257838d04cuda3std3__45__cpo4rendE
	.align		8
        /*0030*/ 	.dword	_ZN38_INTERNAL_93344812_8_h_add_cu_257838d04cuda3std3__45__cpo7crbeginE
	.align		8
        /*0038*/ 	.dword	_ZN38_INTERNAL_93344812_8_h_add_cu_257838d04cuda3std3__45__cpo5crendE
	.align		8
        /*0040*/ 	.dword	_ZN38_INTERNAL_93344812_8_h_add_cu_257838d04cuda3std3__440_GLOBAL__N__93344812_8_h_add_cu_257838d06ignoreE
	.align		8
        /*0048*/ 	.dword	_ZN38_INTERNAL_93344812_8_h_add_cu_257838d04cuda3std3__419piecewise_constructE
	.align		8
        /*0050*/ 	.dword	_ZN38_INTERNAL_93344812_8_h_add_cu_257838d04cuda3std3__48in_placeE
	.align		8
        /*0058*/ 	.dword	_ZN38_INTERNAL_93344812_8_h_add_cu_257838d04cuda3std3__420unreachable_sentinelE
	.align		8
        /*0060*/ 	.dword	_ZN38_INTERNAL_93344812_8_h_add_cu_257838d04cuda3std6ranges3__45__cpo4swapE
	.align		8
        /*0068*/ 	.dword	_ZN38_INTERNAL_93344812_8_h_add_cu_257838d04cuda3std6ranges3__45__cpo9iter_moveE
	.align		8
        /*0070*/ 	.dword	_ZN38_INTERNAL_93344812_8_h_add_cu_257838d04cuda3std6ranges3__45__cpo5beginE
	.align		8
        /*0078*/ 	.dword	_ZN38_INTERNAL_93344812_8_h_add_cu_257838d04cuda3std6ranges3__45__cpo3endE
	.align		8
        /*0080*/ 	.dword	_ZN38_INTERNAL_93344812_8_h_add_cu_257838d04cuda3std6ranges3__45__cpo6cbeginE
	.align		8
        /*0088*/ 	.dword	_ZN38_INTERNAL_93344812_8_h_add_cu_257838d04cuda3std6ranges3__45__cpo4cendE
	.align		8
        /*0090*/ 	.dword	_ZN38_INTERNAL_93344812_8_h_add_cu_257838d04cuda3std6ranges3__45__cpo7advanceE
	.align		8
        /*0098*/ 	.dword	_ZN38_INTERNAL_93344812_8_h_add_cu_257838d04cuda3std6ranges3__45__cpo9iter_swapE
	.align		8
        /*00a0*/ 	.dword	_ZN38_INTERNAL_93344812_8_h_add_cu_257838d04cuda3std6ranges3__45__cpo4nextE
	.align		8
        /*00a8*/ 	.dword	_ZN38_INTERNAL_93344812_8_h_add_cu_257838d04cuda3std6ranges3__45__cpo4prevE
	.align		8
        /*00b0*/ 	.dword	_ZN38_INTERNAL_93344812_8_h_add_cu_257838d04cuda3std6ranges3__45__cpo4dataE
	.align		8
        /*00b8*/ 	.dword	_ZN38_INTERNAL_93344812_8_h_add_cu_257838d04cuda3std6ranges3__45__cpo5cdataE
	.align		8
        /*00c0*/ 	.dword	_ZN38_INTERNAL_93344812_8_h_add_cu_257838d04cuda3std6ranges3__45__cpo4sizeE
	.align		8
        /*00c8*/ 	.dword	_ZN38_INTERNAL_93344812_8_h_add_cu_257838d04cuda3std6ranges3__45__cpo5ssizeE
	.align		8
        /*00d0*/ 	.dword	_ZN38_INTERNAL_93344812_8_h_add_cu_257838d04cuda3std6ranges3__45__cpo8distanceE
	.align		8
        /*00d8*/ 	.dword	_ZN38_INTERNAL_93344812_8_h_add_cu_257838d06thrust24THRUST_300001_SM_1030_NS6system6detail10sequential3seqE


//--------------------- .text._Z27cuda_vector_set_int4_kernelP6__halfPKS_ii --------------------------
	.section	.text._Z27cuda_vector_set_int4_kernelP6__halfPKS_ii,"ax",@progbits
	.align	128
        .global         _Z27cuda_vector_set_int4_kernelP6__halfPKS_ii
        .type           _Z27cuda_vector_set_int4_kernelP6__halfPKS_ii,@function
        .size           _Z27cuda_vector_set_int4_kernelP6__halfPKS_ii,(.L_x_20 - _Z27cuda_vector_set_int4_kernelP6__halfPKS_ii)
        .other          _Z27cuda_vector_set_int4_kernelP6__halfPKS_ii,@"STO_CUDA_ENTRY STV_DEFAULT"
_Z27cuda_vector_set_int4_kernelP6__halfPKS_ii:
.text._Z27cuda_vector_set_int4_kernelP6__halfPKS_ii:
[----:B------:R-:W-:Y:S01]  /*0000*/  LDC R1, c[0x0][0x37c] ;  /* 0x0000df00ff017b82 */ /* 0x000fe20000000800 */
[----:B------:R-:W0:Y:S07]  /*0010*/  S2R R3, SR_CTAID.X ;  /* 0x0000000000037919 */ /* 0x000e2e0000002500 */
[----:B------:R-:W1:Y:S01]  /*0020*/  LDC R0, c[0x0][0x394] ;  /* 0x0000e500ff007b82 */ /* 0x000e620000000800 */
[----:B------:R-:W2:Y:S07]  /*0030*/  S2R R2, SR_TID.X ;  /* 0x0000000000027919 */ /* 0x000eae0000002100 */
[----:B------:R-:W3:Y:S01]  /*0040*/  S2UR UR4, SR_CTAID.Y ;  /* 0x00000000000479c3 */ /* 0x000ee20000002600 */
[----:B0-----:R-:W-:Y:S01]  /*0050*/  IMAD.SHL.U32 R3, R3, 0x400, RZ ;  /* 0x0000040003037824 */ /* 0x001fe200078e00ff */
[----:B---3--:R-:W-:Y:S01]  /*0060*/  USHF.L.U32 UR4, UR4, 0x1, URZ ;  /* 0x0000000104047899 */ /* 0x008fe200080006ff */
[----:B--2---:R-:W-:-:S05]  /*0070*/  IMAD.SHL.U32 R2, R2, 0x8, RZ ;  /* 0x0000000802027824 */ /* 0x004fca00078e00ff */
[----:B-1----:R-:W-:Y:S02]  /*0080*/  IMAD R26, R0, UR4, R3 ;  /* 0x00000004001a7c24 */ /* 0x002fe4000f8e0203 */
[----:B------:R-:W-:-:S05]  /*0090*/  IMAD.IADD R5, R3, 0x1, R2 ;  /* 0x0000000103057824 */ /* 0x000fca00078e0202 */
[----:B------:R-:W-:-:S13]  /*00a0*/  ISETP.GE.AND P0, PT, R5, R0, PT ;  /* 0x000000000500720c */ /* 0x000fda0003f06270 */
[----:B------:R-:W-:Y:S05]  /*00b0*/  @P0 EXIT ;  /* 0x000000000000094d */ /* 0x000fea0003800000 */
[----:B------:R-:W0:Y:S01]  /*00c0*/  LDC R6, c[0x0][0x390] ;  /* 0x0000e400ff067b82 */ /* 0x000e220000000800 */
[----:B------:R-:W1:Y:S01]  /*00d0*/  LDCU.64 UR6, c[0x0][0x388] ;  /* 0x00007100ff0677ac */ /* 0x000e620008000a00 */
[----:B------:R-:W-:-:S04]  /*00e0*/  IADD3 R4, P1, PT, R3, R2, RZ ;  /* 0x0000000203047210 */ /* 0x000fc80007f3e0ff */
[----:B------:R-:W-:Y:S02]  /*00f0*/  LEA.HI.X.SX32 R5, R3, RZ, 0x1, P1 ;  /* 0x000000ff03057211 */ /* 0x000fe400008f0eff */
[----:B-1----:R-:W-:-:S04]  /*0100*/  LEA R8, P1, R4, UR6, 0x1 ;  /* 0x0000000604087c11 */ /* 0x002fc8000f8208ff */
[----:B------:R-:W-:Y:S02]  /*0110*/  LEA.HI.X R9, R4, UR7, R5, 0x1, P1 ;  /* 0x0000000704097c11 */ /* 0x000fe400088f0c05 */
[----:B0-----:R-:W-:-:S13]  /*0120*/  ISETP.LE.AND P0, PT, R6, UR4, PT ;  /* 0x0000000406007c0c */ /* 0x001fda000bf03270 */
[----:B------:R-:W-:Y:S05]  /*0130*/  @P0 EXIT ;  /* 0x000000000000094d */ /* 0x000fea0003800000 */
[----:B------:R-:W-:Y:S02]  /*0140*/  UIADD3 UR5, UPT, UPT, UR4, 0x2, URZ ;  /* 0x0000000204057890 */ /* 0x000fe4000fffe0ff */
[----:B------:R-:W-:Y:S01]  /*0150*/  UIADD3 UR6, UPT, UPT, UR4, 0x1, URZ ;  /* 0x0000000104067890 */ /* 0x000fe2000fffe0ff */
[----:B------:R-:W0:Y:S03]  /*0160*/  LDCU.64 UR12, c[0x0][0x358] ;  /* 0x00006b00ff0c77ac */ /* 0x000e260008000a00 */
[----:B------:R-:W-:-:S04]  /*0170*/  VIMNMX R4, PT, PT, R6, UR5, PT ;  /* 0x0000000506047c48 */ /* 0x000fc8000bfe0100 */
[----:B------:R-:W-:-:S04]  /*0180*/  VIMNMX R4, PT, PT, R4, UR6, !PT ;  /* 0x0000000604047c48 */ /* 0x000fc8000ffe0100 */
[----:B------:R-:W-:-:S04]  /*0190*/  IADD3 R7, PT, PT, -R4, UR4, RZ ;  /* 0x0000000404077c10 */ /* 0x000fc8000fffe1ff */
[----:B------:R-:W-:Y:S01]  /*01a0*/  ISETP.GT.U32.AND P1, PT, R7, -0x8, PT ;  /* 0xfffffff80700780c */ /* 0x000fe20003f24070 */
[----:B------:R-:W-:Y:S01]  /*01b0*/  VIADD R5, R4, -UR4 ;  /* 0x8000000404057c36 */ /* 0x000fe20008000000 */
[----:B0-----:R-:W5:Y:S04]  /*01c0*/  LDG.E.128.CONSTANT R8, desc[UR12][R8.64] ;  /* 0x0000000c08087981 */ /* 0x001f68000c1e9d00 */
[----:B------:R-:W-:-:S04]  /*01d0*/  LOP3.LUT R6, R5, 0x7, RZ, 0xc0, !PT ;  /* 0x0000000705067812 */ /* 0x000fc800078ec0ff */
[----:B------:R-:W-:-:S03]  /*01e0*/  ISETP.NE.AND P0, PT, R6, RZ, PT ;  /* 0x000000ff0600720c */ /* 0x000fc60003f05270 */
[----:B------:R-:W-:Y:S10]  /*01f0*/  @P1 BRA `(.L_x_0) ;  /* 0x0000000400141947 */ /* 0x000ff40003800000 */
[----:B------:R-:W-:Y:S01]  /*0200*/  UIADD3 UR7, UPT, UPT, UR4, 0x3, URZ ;  /* 0x0000000304077890 */ /* 0x000fe2000fffe0ff */
[----:B------:R-:W-:Y:S01]  /*0210*/  LOP3.LUT R16, R5, 0xfffffff8, RZ, 0xc0, !PT ;  /* 0xfffffff805107812 */ /* 0x000fe200078ec0ff */
[----:B------:R-:W-:Y:S01]  /*0220*/  UIADD3 UR8, UPT, UPT, UR4, 0x4, URZ ;  /* 0x0000000404087890 */ /* 0x000fe2000fffe0ff */
[C-C-:B------:R-:W-:Y:S01]  /*0230*/  IMAD R13, R0.reuse, UR5, R3.reuse ;  /* 0x00000005000d7c24 */ /* 0x140fe2000f8e0203 */
[----:B------:R-:W-:Y:S01]  /*0240*/  UIADD3 UR9, UPT, UPT, UR4, 0x5, URZ ;  /* 0x0000000504097890 */ /* 0x000fe2000fffe0ff */
[C-C-:B------:R-:W-:Y:S01]  /*0250*/  IMAD R14, R0.reuse, UR6, R3.reuse ;  /* 0x00000006000e7c24 */ /* 0x140fe2000f8e0203 */
[----:B------:R-:W-:Y:S01]  /*0260*/  UIADD3 UR10, UPT, UPT, UR4, 0x6, URZ ;  /* 0x00000006040a7890 */ /* 0x000fe2000fffe0ff */
[C-C-:B------:R-:W-:Y:S01]  /*0270*/  IMAD R7, R0.reuse, UR7, R3.reuse ;  /* 0x0000000700077c24 */ /* 0x140fe2000f8e0203 */
[----:B------:R-:W-:Y:S01]  /*0280*/  UIADD3 UR11, UPT, UPT, UR4, 0x7, URZ ;  /* 0x00000007040b7890 */ /* 0x000fe2000fffe0ff */
[C-C-:B------:R-:W-:Y:S01]  /*0290*/  IMAD R15, R0.reuse, UR8, R3.reuse ;  /* 0x00000008000f7c24 */ /* 0x140fe2000f8e0203 */
[----:B------:R-:W0:Y:S01]  /*02a0*/  LDCU.64 UR14, c[0x0][0x380] ;  /* 0x00007000ff0e77ac */ /* 0x000e220008000a00 */
[----:B------:R-:W-:-:S02]  /*02b0*/  IMAD R27, R0, UR9, R3 ;  /* 0x00000009001b7c24 */ /* 0x000fc4000f8e0203 */
[C-C-:B------:R-:W-:Y:S02]  /*02c0*/  IMAD R29, R0.reuse, UR10, R3.reuse ;  /* 0x0000000a001d7c24 */ /* 0x140fe4000f8e0203 */
[----:B------:R-:W-:Y:S02]  /*02d0*/  IMAD R12, R0, UR11, R3 ;  /* 0x0000000b000c7c24 */ /* 0x000fe4000f8e0203 */
[----:B------:R-:W-:-:S07]  /*02e0*/  IMAD.MOV R3, RZ, RZ, -R16 ;  /* 0x000000ffff037224 */ /* 0x000fce00078e0a10 */
.L_x_1:
[C---:B-1----:R-:W-:Y:S01]  /*02f0*/  IADD3 R17, P1, PT, R2.reuse, R26, RZ ;  /* 0x0000001a02117210 */ /* 0x042fe20007f3e0ff */
[----:B------:R-:W-:Y:S01]  /*0300*/  VIADD R3, R3, 0x8 ;  /* 0x0000000803037836 */ /* 0x000fe20000000000 */
[----:B------:R-:W-:Y:S02]  /*0310*/  IADD3 R18, P2, PT, R2, R14, RZ ;  /* 0x0000000e02127210 */ /* 0x000fe40007f5e0ff */
[----:B------:R-:W-:Y:S02]  /*0320*/  LEA.HI.X.SX32 R20, R26, RZ, 0x1, P1 ;  /* 0x000000ff1a147211 */ /* 0x000fe400008f0eff */
[----:B0-----:R-:W-:Y:S02]  /*0330*/  LEA R16, P1, R17, UR14, 0x1 ;  /* 0x0000000e11107c11 */ /* 0x001fe4000f8208ff */
[----:B------:R-:W-:Y:S01]  /*0340*/  LEA.HI.X.SX32 R21, R14, RZ, 0x1, P2 ;  /* 0x000000ff0e157211 */ /* 0x000fe200010f0eff */
[----:B------:R-:W-:Y:S01]  /*0350*/  IMAD R14, R0, 0x8, R14 ;  /* 0x00000008000e7824 */ /* 0x000fe200078e020e */
[----:B------:R-:W-:-:S02]  /*0360*/  LEA R24, P2, R18, UR14, 0x1 ;  /* 0x0000000e12187c11 */ /* 0x000fc4000f8408ff */
[----:B------:R-:W-:Y:S02]  /*0370*/  LEA.HI.X R17, R17, UR15, R20, 0x1, P1 ;  /* 0x0000000f11117c11 */ /* 0x000fe400088f0c14 */
[----:B------:R-:W-:Y:S02]  /*0380*/  IADD3 R19, P1, PT, R2, R13, RZ ;  /* 0x0000000d02137210 */ /* 0x000fe40007f3e0ff */
[----:B------:R-:W-:Y:S01]  /*0390*/  LEA.HI.X R25, R18, UR15, R21, 0x1, P2 ;  /* 0x0000000f12197c11 */ /* 0x000fe200090f0c15 */
[----:B-----5:R0:W-:Y:S01]  /*03a0*/  STG.E.128 desc[UR12][R16.64], R8 ;  /* 0x0000000810007986 */ /* 0x0201e2000c101d0c */
[----:B------:R-:W-:Y:S02]  /*03b0*/  IADD3 R20, P2, PT, R2, R7, RZ ;  /* 0x0000000702147210 */ /* 0x000fe40007f5e0ff */
[----:B------:R-:W-:Y:S01]  /*03c0*/  LEA.HI.X.SX32 R28, R13, RZ, 0x1, P1 ;  /* 0x000000ff0d1c7211 */ /* 0x000fe200008f0eff */
[----:B------:R-:W-:Y:S01]  /*03d0*/  STG.E.128 desc[UR12][R24.64], R8 ;  /* 0x0000000818007986 */ /* 0x000fe2000c101d0c */
[----:B------:R-:W-:Y:S01]  /*03e0*/  LEA R22, P1, R19, UR14, 0x1 ;  /* 0x0000000e13167c11 */ /* 0x000fe2000f8208ff */
[C---:B------:R-:W-:Y:S01]  /*03f0*/  IMAD R13, R0.reuse, 0x8, R13 ;  /* 0x00000008000d7824 */ /* 0x040fe200078e020d */
[----:B------:R-:W-:Y:S01]  /*0400*/  LEA.HI.X.SX32 R21, R7, RZ, 0x1, P2 ;  /* 0x000000ff07157211 */ /* 0x000fe200010f0eff */
[----:B------:R-:W-:Y:S01]  /*0410*/  IMAD R7, R0, 0x8, R7 ;  /* 0x0000000800077824 */ /* 0x000fe200078e0207 */
[----:B------:R-:W-:-:S02]  /*0420*/  LEA R18, P2, R20, UR14, 0x1 ;  /* 0x0000000e14127c11 */ /* 0x000fc4000f8408ff */
[----:B------:R-:W-:Y:S02]  /*0430*/  LEA.HI.X R23, R19, UR15, R28, 0x1, P1 ;  /* 0x0000000f13177c11 */ /* 0x000fe400088f0c1c */
[----:B------:R-:W-:Y:S02]  /*0440*/  LEA.HI.X R19, R20, UR15, R21, 0x1, P2 ;  /* 0x0000000f14137c11 */ /* 0x000fe400090f0c15 */
[C---:B------:R-:W-:Y:S01]  /*0450*/  IADD3 R21, P1, PT, R2.reuse, R15, RZ ;  /* 0x0000000f02157210 */ /* 0x040fe20007f3e0ff */
[----:B------:R1:W-:Y:S01]  /*0460*/  STG.E.128 desc[UR12][R22.64], R8 ;  /* 0x0000000816007986 */ /* 0x0003e2000c101d0c */
[----:B------:R-:W-:-:S03]  /*0470*/  IADD3 R28, P2, PT, R2, R27, RZ ;  /* 0x0000001b021c7210 */ /* 0x000fc60007f5e0ff */
[----:B------:R2:W-:Y:S01]  /*0480*/  STG.E.128 desc[UR12][R18.64], R8 ;  /* 0x0000000812007986 */ /* 0x0005e2000c101d0c */
[----:B0-----:R-:W-:Y:S01]  /*0490*/  LEA.HI.X.SX32 R17, R27, RZ, 0x1, P2 ;  /* 0x000000ff1b117211 */ /* 0x001fe200010f0eff */
[----:B------:R-:W-:Y:S01]  /*04a0*/  IMAD R27, R0, 0x8, R27 ;  /* 0x00000008001b7824 */ /* 0x000fe200078e021b */
[----:B------:R-:W-:-:S04]  /*04b0*/  LEA R16, P2, R28, UR14, 0x1 ;  /* 0x0000000e1c107c11 */ /* 0x000fc8000f8408ff */
[----:B------:R-:W-:Y:S02]  /*04c0*/  LEA.HI.X R17, R28, UR15, R17, 0x1, P2 ;  /* 0x0000000f1c117c11 */ /* 0x000fe400090f0c11 */
[----:B------:R-:W-:Y:S02]  /*04d0*/  IADD3 R28, P2, PT, R2, R12, RZ ;  /* 0x0000000c021c7210 */ /* 0x000fe40007f5e0ff */
[----:B-1----:R-:W-:Y:S01]  /*04e0*/  LEA.HI.X.SX32 R22, R15, RZ, 0x1, P1 ;  /* 0x000000ff0f167211 */ /* 0x002fe200008f0eff */
[----:B------:R-:W-:Y:S01]  /*04f0*/  IMAD R15, R0, 0x8, R15 ;  /* 0x00000008000f7824 */ /* 0x000fe200078e020f */
[C---:B------:R-:W-:Y:S02]  /*0500*/  LEA R20, P1, R21.reuse, UR14, 0x1 ;  /* 0x0000000e15147c11 */ /* 0x040fe4000f8208ff */
[----:B--2---:R-:W-:Y:S01]  /*0510*/  LEA.HI.X.SX32 R19, R12, RZ, 0x1, P2 ;  /* 0x000000ff0c137211 */ /* 0x004fe200010f0eff */
[----:B------:R-:W-:Y:S01]  /*0520*/  IMAD R12, R0, 0x8, R12 ;  /* 0x00000008000c7824 */ /* 0x000fe200078e020c */
[----:B------:R-:W-:-:S02]  /*0530*/  LEA.HI.X R21, R21, UR15, R22, 0x1, P1 ;  /* 0x0000000f15157c11 */ /* 0x000fc400088f0c16 */
[----:B------:R-:W-:Y:S02]  /*0540*/  IADD3 R25, P1, PT, R2, R29, RZ ;  /* 0x0000001d02197210 */ /* 0x000fe40007f3e0ff */
[----:B------:R-:W-:Y:S01]  /*0550*/  LEA R24, P2, R28, UR14, 0x1 ;  /* 0x0000000e1c187c11 */ /* 0x000fe2000f8408ff */
[----:B------:R1:W-:Y:S01]  /*0560*/  STG.E.128 desc[UR12][R20.64], R8 ;  /* 0x0000000814007986 */ /* 0x0003e2000c101d0c */
[----:B------:R-:W-:Y:S01]  /*0570*/  LEA.HI.X.SX32 R23, R29, RZ, 0x1, P1 ;  /* 0x000000ff1d177211 */ /* 0x000fe200008f0eff */
[----:B------:R-:W-:Y:S01]  /*0580*/  IMAD R29, R0, 0x8, R29 ;  /* 0x00000008001d7824 */ /* 0x000fe200078e021d */
[C---:B------:R-:W-:Y:S01]  /*0590*/  LEA R22, P1, R25.reuse, UR14, 0x1 ;  /* 0x0000000e19167c11 */ /* 0x040fe2000f8208ff */
[----:B------:R1:W-:Y:S03]  /*05a0*/  STG.E.128 desc[UR12][R16.64], R8 ;  /* 0x0000000810007986 */ /* 0x0003e6000c101d0c */
[----:B------:R-:W-:-:S02]  /*05b0*/  LEA.HI.X R23, R25, UR15, R23, 0x1, P1 ;  /* 0x0000000f19177c11 */ /* 0x000fc400088f0c17 */
[----:B------:R-:W-:Y:S02]  /*05c0*/  ISETP.NE.AND P1, PT, R3, RZ, PT ;  /* 0x000000ff0300720c */ /* 0x000fe40003f25270 */
[----:B------:R-:W-:Y:S01]  /*05d0*/  LEA.HI.X R25, R28, UR15, R19, 0x1, P2 ;  /* 0x0000000f1c197c11 */ /* 0x000fe200090f0c13 */
[C---:B------:R-:W-:Y:S01]  /*05e0*/  IMAD R19, R0.reuse, 0x2, R26 ;  /* 0x0000000200137824 */ /* 0x040fe200078e021a */
[----:B------:R1:W-:Y:S03]  /*05f0*/  STG.E.128 desc[UR12][R22.64], R8 ;  /* 0x0000000816007986 */ /* 0x0003e6000c101d0c */
[C---:B------:R-:W-:Y:S01]  /*0600*/  IMAD R19, R0.reuse, 0x2, R19 ;  /* 0x0000000200137824 */ /* 0x040fe200078e0213 */
[----:B------:R1:W-:Y:S03]  /*0610*/  STG.E.128 desc[UR12][R24.64], R8 ;  /* 0x0000000818007986 */ /* 0x0003e6000c101d0c */
[----:B------:R-:W-:-:S04]  /*0620*/  IMAD R19, R0, 0x2, R19 ;  /* 0x0000000200137824 */ /* 0x000fc800078e0213 */
[----:B------:R-:W-:Y:S01]  /*0630*/  IMAD R26, R0, 0x2, R19 ;  /* 0x00000002001a7824 */ /* 0x000fe200078e0213 */
[----:B------:R-:W-:Y:S06]  /*0640*/  @P1 BRA `(.L_x_1) ;  /* 0xfffffffc00281947 */ /* 0x000fec000383ffff */
.L_x_0:
[----:B------:R-:W-:Y:S05]  /*0650*/  @!P0 EXIT ;  /* 0x000000000000894d */ /* 0x000fea0003800000 */
[----:B------:R-:W-:Y:S02]  /*0660*/  ISETP.GE.U32.AND P1, PT, R6, 0x4, PT ;  /* 0x000000040600780c */ /* 0x000fe40003f26070 */
[----:B------:R-:W-:-:S04]  /*0670*/  LOP3.LUT R5, R5, 0x3, RZ, 0xc0, !PT ;  /* 0x0000000305057812 */ /* 0x000fc800078ec0ff */
[----:B------:R-:W-:-:S07]  /*0680*/  ISETP.NE.AND P0, PT, R5, RZ, PT ;  /* 0x000000ff0500720c */ /* 0x000fce0003f05270 */
[----:B------:R-:W-:Y:S06]  /*0690*/  @!P1 BRA `(.L_x_2) ;  /* 0x0000000000649947 */ /* 0x000fec0003800000 */
[----:B------:R-:W0:Y:S01]  /*06a0*/  LDCU.64 UR4, c[0x0][0x380] ;  /* 0x00007000ff0477ac */ /* 0x000e220008000a00 */
[----:B------:R-:W-:Y:S01]  /*06b0*/  IMAD.IADD R3, R26, 0x1, R0 ;  /* 0x000000011a037824 */ /* 0x000fe200078e0200 */
[----:B------:R-:W-:-:S03]  /*06c0*/  IADD3 R7, P1, PT, R2, R26, RZ ;  /* 0x0000001a02077210 */ /* 0x000fc60007f3e0ff */
[--C-:B------:R-:W-:Y:S01]  /*06d0*/  IMAD.IADD R13, R3, 0x1, R0.reuse ;  /* 0x00000001030d7824 */ /* 0x100fe200078e0200 */
[----:B------:R-:W-:Y:S02]  /*06e0*/  LEA.HI.X.SX32 R26, R26, RZ, 0x1, P1 ;  /* 0x000000ff1a1a7211 */ /* 0x000fe400008f0eff */
[C---:B-1----:R-:W-:Y:S01]  /*06f0*/  IADD3 R16, P2, PT, R2.reuse, R3, RZ ;  /* 0x0000000302107210 */ /* 0x042fe20007f5e0ff */
[----:B------:R-:W-:Y:S01]  /*0700*/  IMAD.IADD R19, R13, 0x1, R0 ;  /* 0x000000010d137824 */ /* 0x000fe200078e0200 */
[----:B------:R-:W-:Y:S02]  /*0710*/  IADD3 R15, P3, PT, R2, R13, RZ ;  /* 0x0000000d020f7210 */ /* 0x000fe40007f7e0ff */
[----:B------:R-:W-:Y:S02]  /*0720*/  LEA.HI.X.SX32 R17, R3, RZ, 0x1, P2 ;  /* 0x000000ff03117211 */ /* 0x000fe400010f0eff */
[----:B------:R-:W-:Y:S02]  /*0730*/  LEA.HI.X.SX32 R20, R13, RZ, 0x1, P3 ;  /* 0x000000ff0d147211 */ /* 0x000fe400018f0eff */
[----:B0-----:R-:W-:-:S02]  /*0740*/  LEA R6, P1, R7, UR4, 0x1 ;  /* 0x0000000407067c11 */ /* 0x001fc4000f8208ff */
[----:B------:R-:W-:Y:S02]  /*0750*/  LEA R12, P2, R16, UR4, 0x1 ;  /* 0x00000004100c7c11 */ /* 0x000fe4000f8408ff */
[----:B------:R-:W-:Y:S01]  /*0760*/  LEA.HI.X R7, R7, UR5, R26, 0x1, P1 ;  /* 0x0000000507077c11 */ /* 0x000fe200088f0c1a */
[----:B------:R-:W-:Y:S01]  /*0770*/  IMAD.IADD R26, R19, 0x1, R0 ;  /* 0x00000001131a7824 */ /* 0x000fe200078e0200 */
[----:B------:R-:W-:Y:S02]  /*0780*/  IADD3 R3, P1, PT, R2, R19, RZ ;  /* 0x0000001302037210 */ /* 0x000fe40007f3e0ff */
[----:B------:R-:W-:Y:S01]  /*0790*/  LEA R14, P3, R15, UR4, 0x1 ;  /* 0x000000040f0e7c11 */ /* 0x000fe2000f8608ff */
[----:B-----5:R0:W-:Y:S01]  /*07a0*/  STG.E.128 desc[UR12][R6.64], R8 ;  /* 0x0000000806007986 */ /* 0x0201e2000c101d0c */
[----:B------:R-:W-:Y:S02]  /*07b0*/  LEA.HI.X R13, R16, UR5, R17, 0x1, P2 ;  /* 0x00000005100d7c11 */ /* 0x000fe400090f0c11 */
[----:B------:R-:W-:-:S02]  /*07c0*/  LEA.HI.X.SX32 R18, R19, RZ, 0x1, P1 ;  /* 0x000000ff13127211 */ /* 0x000fc400008f0eff */
[----:B------:R-:W-:Y:S01]  /*07d0*/  LEA R16, P1, R3, UR4, 0x1 ;  /* 0x0000000403107c11 */ /* 0x000fe2000f8208ff */
[----:B------:R0:W-:Y:S01]  /*07e0*/  STG.E.128 desc[UR12][R12.64], R8 ;  /* 0x000000080c007986 */ /* 0x0001e2000c101d0c */
[----:B------:R-:W-:Y:S02]  /*07f0*/  LEA.HI.X R15, R15, UR5, R20, 0x1, P3 ;  /* 0x000000050f0f7c11 */ /* 0x000fe400098f0c14 */
[----:B------:R-:W-:-:S03]  /*0800*/  LEA.HI.X R17, R3, UR5, R18, 0x1, P1 ;  /* 0x0000000503117c11 */ /* 0x000fc600088f0c12 */
[----:B------:R0:W-:Y:S04]  /*0810*/  STG.E.128 desc[UR12][R14.64], R8 ;  /* 0x000000080e007986 */ /* 0x0001e8000c101d0c */
[----:B------:R0:W-:Y:S02]  /*0820*/  STG.E.128 desc[UR12][R16.64], R8 ;  /* 0x0000000810007986 */ /* 0x0001e4000c101d0c */
.L_x_2:
[----:B------:R-:W-:Y:S05]  /*0830*/  @!P0 EXIT ;  /* 0x000000000000894d */ /* 0x000fea0003800000 */
[----:B------:R-:W-:Y:S02]  /*0840*/  ISETP.NE.AND P1, PT, R5, 0x1, PT ;  /* 0x000000010500780c */ /* 0x000fe40003f25270 */
[----:B------:R-:W-:-:S04]  /*0850*/  LOP3.LUT R4, R4, 0x1, RZ, 0xc0, !PT ;  /* 0x0000000104047812 */ /* 0x000fc800078ec0ff */
[----:B------:R-:W-:-:S07]  /*0860*/  ISETP.NE.U32.AND P0, PT, R4, 0x1, PT ;  /* 0x000000010400780c */ /* 0x000fce0003f05070 */
[----:B------:R-:W-:Y:S06]  /*0870*/  @!P1 BRA `(.L_x_3) ;  /* 0x0000000000349947 */ /* 0x000fec0003800000 */
[----:B------:R-:W2:Y:S01]  /*0880*/  LDCU.64 UR4, c[0x0][0x380] ;  /* 0x00007000ff0477ac */ /* 0x000ea20008000a00 */
[----:B0-----:R-:W-:Y:S01]  /*0890*/  IMAD.IADD R13, R26, 0x1, R0 ;  /* 0x000000011a0d7824 */ /* 0x001fe200078e0200 */
[----:B------:R-:W-:-:S04]  /*08a0*/  IADD3 R3, P1, PT, R2, R26, RZ ;  /* 0x0000001a02037210 */ /* 0x000fc80007f3e0ff */
[----:B------:R-:W-:Y:S02]  /*08b0*/  IADD3 R7, P2, PT, R2, R13, RZ ;  /* 0x0000000d02077210 */ /* 0x000fe40007f5e0ff */
[----:B------:R-:W-:Y:S02]  /*08c0*/  LEA.HI.X.SX32 R26, R26, RZ, 0x1, P1 ;  /* 0x000000ff1a1a7211 */ /* 0x000fe400008f0eff */
[----:B------:R-:W-:Y:S02]  /*08d0*/  LEA.HI.X.SX32 R12, R13, RZ, 0x1, P2 ;  /* 0x000000ff0d0c7211 */ /* 0x000fe400010f0eff */
[----:B--2---:R-:W-:Y:S02]  /*08e0*/  LEA R4, P1, R3, UR4, 0x1 ;  /* 0x0000000403047c11 */ /* 0x004fe4000f8208ff */
[----:B------:R-:W-:Y:S02]  /*08f0*/  LEA R6, P2, R7, UR4, 0x1 ;  /* 0x0000000407067c11 */ /* 0x000fe4000f8408ff */
[----:B------:R-:W-:Y:S01]  /*0900*/  LEA.HI.X R5, R3, UR5, R26, 0x1, P1 ;  /* 0x0000000503057c11 */ /* 0x000fe200088f0c1a */
[----:B------:R-:W-:Y:S01]  /*0910*/  IMAD.IADD R26, R13, 0x1, R0 ;  /* 0x000000010d1a7824 */ /* 0x000fe200078e0200 */
[----:B------:R-:W-:-:S03]  /*0920*/  LEA.HI.X R7, R7, UR5, R12, 0x1, P2 ;  /* 0x0000000507077c11 */ /* 0x000fc600090f0c0c */
[----:B-----5:R2:W-:Y:S04]  /*0930*/  STG.E.128 desc[UR12][R4.64], R8 ;  /* 0x0000000804007986 */ /* 0x0205e8000c101d0c */
[----:B------:R2:W-:Y:S02]  /*0940*/  STG.E.128 desc[UR12][R6.64], R8 ;  /* 0x0000000806007986 */ /* 0x0005e4000c101d0c */
.L_x_3:
[----:B------:R-:W-:Y:S05]  /*0950*/  @P0 EXIT ;  /* 0x000000000000094d */ /* 0x000fea0003800000 */
[----:B------:R-:W3:Y:S01]  /*0960*/  LDCU.64 UR4, c[0x0][0x380] ;  /* 0x00007000ff0477ac */ /* 0x000ee20008000a00 */
[----:B------:R-:W-:-:S04]  /*0970*/  IADD3 R0, P0, PT, R2, R26, RZ ;  /* 0x0000001a02007210 */ /* 0x000fc80007f1e0ff */
[----:B------:R-:W-:Y:S02]  /*0980*/  LEA.HI.X.SX32 R3, R26, RZ, 0x1, P0 ;  /* 0x000000ff1a037211 */ /* 0x000fe400000f0eff */
[----:B---3--:R-:W-:-:S04]  /*0990*/  LEA R2, P0, R0, UR4, 0x1 ;  /* 0x0000000400027c11 */ /* 0x008fc8000f8008ff */
[----:B------:R-:W-:-:S05]  /*09a0*/  LEA.HI.X R3, R0, UR5, R3, 0x1, P0 ;  /* 0x0000000500037c11 */ /* 0x000fca00080f0c03 */
[----:B-----5:R-:W-:Y:S01]  /*09b0*/  STG.E.128 desc[UR12][R2.64], R8 ;  /* 0x0000000802007986 */ /* 0x020fe2000c101d0c */
[----:B------:R-:W-:Y:S05]  /*09c0*/  EXIT ;  /* 0x000000000000794d */ /* 0x000fea0003800000 */
.L_x_4:
[----:B------:R-:W-:-:S00]  /*09d0*/  BRA `(.L_x_4) ;  /* 0xfffffffc00fc7947 */ /* 0x000fc0000383ffff */
[----:B------:R-:W-:-:S00]  /*09e0*/  NOP ;  /* 0x0000000000007918 */ /* 0x000fc00000000000 */
        /* <DEDUP_REMOVED lines=9> */
.L_x_20:


//--------------------- .text._Z27cuda_vector_add_int4_kernelP6__halfPKS_ii --------------------------
	.section	.text._Z27cuda_vector_add_int4_kernelP6__halfPKS_ii,"ax",@progbits
	.align	128
        .global         _Z27cuda_vector_add_int4_kernelP6__halfPKS_ii
        .type           _Z27cuda_vector_add_int4_kernelP6__halfPKS_ii,@function
        .size           _Z27cuda_vector_add_int4_kernelP6__halfPKS_ii,(.L_x_21 - _Z27cuda_vector_add_int4_kernelP6__halfPKS_ii)
        .other          _Z27cuda_vector_add_int4_kernelP6__halfPKS_ii,@"STO_CUDA_ENTRY STV_DEFAULT"
_Z27cuda_vector_add_int4_kernelP6__halfPKS_ii:
.text._Z27cuda_vector_add_int4_kernelP6__halfPKS_ii:
[----:B------:R-:W-:Y:S01]  /*0000*/  LDC R1, c[0x0][0x37c] ;  /* 0x0000df00ff017b82 */ /* 0x000fe20000000800 */
[----:B------:R-:W0:Y:S07]  /*0010*/  S2R R3, SR_CTAID.X ;  /* 0x0000000000037919 */ /* 0x000e2e0000002500 */
[----:B------:R-:W1:Y:S01]  /*0020*/  LDC.64 R4, c[0x0][0x390] ;  /* 0x0000e400ff047b82 */ /* 0x000e620000000a00 */
[----:B------:R-:W2:Y:S01]  /*0030*/  S2R R15, SR_TID.X ;  /* 0x00000000000f7919 */ /* 0x000ea20000002100 */
[----:B------:R-:W3:Y:S01]  /*0040*/  S2R R13, SR_CTAID.Y ;  /* 0x00000000000d7919 */ /* 0x000ee20000002600 */
[----:B0-----:R-:W-:-:S02]  /*0050*/  IMAD.SHL.U32 R3, R3, 0x400, RZ ;  /* 0x0000040003037824 */ /* 0x001fc400078e00ff */
[----:B--2---:R-:W-:Y:S02]  /*0060*/  IMAD.SHL.U32 R0, R15, 0x8, RZ ;  /* 0x000000080f007824 */ /* 0x004fe400078e00ff */
[----:B---3--:R-:W-:-:S03]  /*0070*/  IMAD.SHL.U32 R13, R13, 0x2, RZ ;  /* 0x000000020d0d7824 */ /* 0x008fc600078e00ff */
[----:B------:R-:W-:-:S04]  /*0080*/  IADD3 R2, PT, PT, R3, R0, RZ ;  /* 0x0000000003027210 */ /* 0x000fc80007ffe0ff */
[-C--:B-1----:R-:W-:Y:S01]  /*0090*/  ISETP.GE.AND P0, PT, R2, R5.reuse, PT ;  /* 0x000000050200720c */ /* 0x082fe20003f06270 */
[----:B------:R-:W-:-:S12]  /*00a0*/  IMAD R2, R13, R5, R3 ;  /* 0x000000050d027224 */ /* 0x000fd800078e0203 */
[----:B------:R-:W-:Y:S05]  /*00b0*/  @P0 EXIT ;  /* 0x000000000000094d */ /* 0x000fea0003800000 */
[----:B------:R-:W0:Y:S01]  /*00c0*/  LDCU.64 UR4, c[0x0][0x388] ;  /* 0x00007100ff0477ac */ /* 0x000e220008000a00 */
[----:B------:R-:W-:Y:S02]  /*00d0*/  ISETP.GE.AND P0, PT, R13, R4, PT ;  /* 0x000000040d00720c */ /* 0x000fe40003f06270 */
[----:B------:R-:W-:-:S04]  /*00e0*/  IADD3 R6, P1, PT, R3, R0, RZ ;  /* 0x0000000003067210 */ /* 0x000fc80007f3e0ff */
[----:B------:R-:W-:Y:S02]  /*00f0*/  LEA.HI.X.SX32 R3, R3, RZ, 0x1, P1 ;  /* 0x000000ff03037211 */ /* 0x000fe400008f0eff */
[----:B0-----:R-:W-:-:S04]  /*0100*/  LEA R8, P1, R6, UR4, 0x1 ;  /* 0x0000000406087c11 */ /* 0x001fc8000f8208ff */
[----:B------:R-:W-:Y:S01]  /*0110*/  LEA.HI.X R9, R6, UR5, R3, 0x1, P1 ;  /* 0x0000000506097c11 */ /* 0x000fe200088f0c03 */
[----:B------:R-:W-:Y:S08]  /*0120*/  @P0 EXIT ;  /* 0x000000000000094d */ /* 0x000ff00003800000 */
[C---:B------:R-:W-:Y:S01]  /*0130*/  VIADDMNMX R4, R13.reuse, 0x2, R4, PT ;  /* 0x000000020d047846 */ /* 0x040fe20003800104 */
[----:B------:R-:W0:Y:S03]  /*0140*/  LDCU.64 UR4, c[0x0][0x358] ;  /* 0x00006b00ff0477ac */ /* 0x000e260008000a00 */
[----:B------:R-:W-:-:S04]  /*0150*/  VIADDMNMX R6, R13, 0x1, R4, !PT ;  /* 0x000000010d067846 */ /* 0x000fc80007800104 */
[----:B------:R-:W-:-:S04]  /*0160*/  IADD3 R3, PT, PT, -R13, R6, RZ ;  /* 0x000000060d037210 */ /* 0x000fc80007ffe1ff */
[----:B------:R-:W-:Y:S01]  /*0170*/  LOP3.LUT P1, R12, R3, 0x3, RZ, 0xc0, !PT ;  /* 0x00000003030c7812 */ /* 0x000fe2000782c0ff */
[----:B------:R-:W-:Y:S01]  /*0180*/  IMAD.IADD R6, R13, 0x1, -R6 ;  /* 0x000000010d067824 */ /* 0x000fe200078e0a06 */
[----:B------:R-:W-:Y:S01]  /*0190*/  MOV R3, R13 ;  /* 0x0000000d00037202 */ /* 0x000fe20000000f00 */
[----:B0-----:R-:W5:Y:S03]  /*01a0*/  LDG.E.128.CONSTANT R8, desc[UR4][R8.64] ;  /* 0x0000000408087981 */ /* 0x001f66000c1e9d00 */
[----:B------:R-:W-:-:S07]  /*01b0*/  ISETP.GT.U32.AND P0, PT, R6, -0x4, PT ;  /* 0xfffffffc0600780c */ /* 0x000fce0003f04070 */
[----:B------:R-:W-:Y:S06]  /*01c0*/  @!P1 BRA `(.L_x_5) ;  /* 0x00000000003c9947 */ /* 0x000fec0003800000 */
[----:B------:R-:W0:Y:S01]  /*01d0*/  LDC.64 R6, c[0x0][0x380] ;  /* 0x0000e000ff067b82 */ /* 0x000e220000000a00 */
[----:B------:R-:W-:Y:S01]  /*01e0*/  IMAD.IADD R3, R13, 0x1, R12 ;  /* 0x000000010d037824 */ /* 0x000fe200078e020c */
[----:B------:R-:W-:Y:S01]  /*01f0*/  IADD3 R18, PT, PT, -R12, RZ, RZ ;  /* 0x000000ff0c127210 */ /* 0x000fe20007ffe1ff */
[----:B0-----:R-:W-:-:S07]  /*0200*/  IMAD.WIDE.U32 R6, R15, 0x10, R6 ;  /* 0x000000100f067825 */ /* 0x001fce00078e0006 */
.L_x_6:
[----:B0-----:R-:W-:-:S05]  /*0210*/  IMAD.WIDE R16, R2, 0x2, R6 ;  /* 0x0000000202107825 */ /* 0x001fca00078e0206 */
[----:B------:R-:W2:Y:S01]  /*0220*/  LDG.E.128 R12, desc[UR4][R16.64] ;  /* 0x00000004100c7981 */ /* 0x000ea2000c1e1d00 */
[----:B------:R-:W-:Y:S01]  /*0230*/  VIADD R18, R18, 0x1 ;  /* 0x0000000112127836 */ /* 0x000fe20000000000 */
[----:B------:R-:W-:-:S04]  /*0240*/  IADD3 R2, PT, PT, R2, R5, RZ ;  /* 0x0000000502027210 */ /* 0x000fc80007ffe0ff */
[----:B------:R-:W-:Y:S01]  /*0250*/  ISETP.NE.AND P1, PT, R18, RZ, PT ;  /* 0x000000ff1200720c */ /* 0x000fe20003f25270 */
[----:B--2--5:R-:W-:Y:S02]  /*0260*/  HFMA2 R12, R12, 1, 1, R8 ;  /* 0x3c003c000c0c7831 */ /* 0x024fe40000000008 */
[----:B------:R-:W-:Y:S02]  /*0270*/  HADD2 R13, R13, R9 ;  /* 0x000000090d0d7230 */ /* 0x000fe40000000000 */
[----:B------:R-:W-:Y:S02]  /*0280*/  HFMA2 R14, R14, 1, 1, R10 ;  /* 0x3c003c000e0e7831 */ /* 0x000fe4000000000a */
[----:B------:R-:W-:-:S05]  /*0290*/  HADD2 R15, R15, R11 ;  /* 0x0000000b0f0f7230 */ /* 0x000fca0000000000 */
[----:B------:R0:W-:Y:S01]  /*02a0*/  STG.E.128 desc[UR4][R16.64], R12 ;  /* 0x0000000c10007986 */ /* 0x0001e2000c101d04 */
[----:B------:R-:W-:Y:S05]  /*02b0*/  @P1 BRA `(.L_x_6) ;  /* 0xfffffffc00d41947 */ /* 0x000fea000383ffff */
.L_x_5:
[----:B------:R-:W-:Y:S05]  /*02c0*/  @P0 EXIT ;  /* 0x000000000000094d */ /* 0x000fea0003800000 */
[C-C-:B------:R-:W-:Y:S01]  /*02d0*/  IMAD R20, R5.reuse, 0x2, R2.reuse ;  /* 0x0000000205147824 */ /* 0x140fe200078e0202 */
[----:B------:R-:W-:Y:S01]  /*02e0*/  IADD3 R6, PT, PT, R2, R5, RZ ;  /* 0x0000000502067210 */ /* 0x000fe20007ffe0ff */
[----:B------:R-:W-:Y:S01]  /*02f0*/  IMAD R7, R5, 0x3, R2 ;  /* 0x0000000305077824 */ /* 0x000fe200078e0202 */
[----:B------:R-:W1:Y:S06]  /*0300*/  LDCU.64 UR6, c[0x0][0x380] ;  /* 0x00007000ff0677ac */ /* 0x000e6c0008000a00 */
.L_x_7:
[----:B0-2---:R-:W-:-:S04]  /*0310*/  IADD3 R12, P0, PT, R0, R2, RZ ;  /* 0x00000002000c7210 */ /* 0x005fc80007f1e0ff */
[----:B------:R-:W-:Y:S02]  /*0320*/  LEA.HI.X.SX32 R13, R2, RZ, 0x1, P0 ;  /* 0x000000ff020d7211 */ /* 0x000fe400000f0eff */
[----:B-1----:R-:W-:-:S04]  /*0330*/  LEA R22, P0, R12, UR6, 0x1 ;  /* 0x000000060c167c11 */ /* 0x002fc8000f8008ff */
[----:B------:R-:W-:-:S05]  /*0340*/  LEA.HI.X R23, R12, UR7, R13, 0x1, P0 ;  /* 0x000000070c177c11 */ /* 0x000fca00080f0c0d */
[----:B------:R-:W2:Y:S01]  /*0350*/  LDG.E.128 R12, desc[UR4][R22.64] ;  /* 0x00000004160c7981 */ /* 0x000ea2000c1e1d00 */
[----:B------:R-:W-:-:S04]  /*0360*/  IADD3 R16, P0, PT, R0, R6, RZ ;  /* 0x0000000600107210 */ /* 0x000fc80007f1e0ff */
[----:B------:R-:W-:Y:S02]  /*0370*/  LEA.HI.X.SX32 R17, R6, RZ, 0x1, P0 ;  /* 0x000000ff06117211 */ /* 0x000fe400000f0eff */
[----:B------:R-:W-:-:S04]  /*0380*/  LEA R26, P0, R16, UR6, 0x1 ;  /* 0x00000006101a7c11 */ /* 0x000fc8000f8008ff */
[----:B------:R-:W-:Y:S01]  /*0390*/  LEA.HI.X R27, R16, UR7, R17, 0x1, P0 ;  /* 0x00000007101b7c11 */ /* 0x000fe200080f0c11 */
[----:B--2--5:R-:W-:Y:S02]  /*03a0*/  HFMA2 R12, R12, 1, 1, R8 ;  /* 0x3c003c000c0c7831 */ /* 0x024fe40000000008 */
[----:B------:R-:W-:Y:S02]  /*03b0*/  HADD2 R13, R13, R9 ;  /* 0x000000090d0d7230 */ /* 0x000fe40000000000 */
[----:B------:R-:W-:Y:S02]  /*03c0*/  HFMA2 R14, R14, 1, 1, R10 ;  /* 0x3c003c000e0e7831 */ /* 0x000fe4000000000a */
[----:B------:R-:W-:-:S05]  /*03d0*/  HADD2 R15, R15, R11 ;  /* 0x0000000b0f0f7230 */ /* 0x000fca0000000000 */
[----:B------:R0:W-:Y:S04]  /*03e0*/  STG.E.128 desc[UR4][R22.64], R12 ;  /* 0x0000000c16007986 */ /* 0x0001e8000c101d04 */
[----:B------:R-:W2:Y:S01]  /*03f0*/  LDG.E.128 R16, desc[UR4][R26.64] ;  /* 0x000000041a107981 */ /* 0x000ea2000c1e1d00 */
[----:B------:R-:W-:-:S04]  /*0400*/  IADD3 R21, P0, PT, R0, R20, RZ ;  /* 0x0000001400157210 */ /* 0x000fc80007f1e0ff */
[----:B------:R-:W-:Y:S02]  /*0410*/  LEA.HI.X.SX32 R28, R20, RZ, 0x1, P0 ;  /* 0x000000ff141c7211 */ /* 0x000fe400000f0eff */
[----:B------:R-:W-:-:S04]  /*0420*/  LEA R24, P0, R21, UR6, 0x1 ;  /* 0x0000000615187c11 */ /* 0x000fc8000f8008ff */
[----:B------:R-:W-:Y:S01]  /*0430*/  LEA.HI.X R25, R21, UR7, R28, 0x1, P0 ;  /* 0x0000000715197c11 */ /* 0x000fe200080f0c1c */
[----:B--2---:R-:W-:Y:S02]  /*0440*/  HFMA2 R16, R16, 1, 1, R8 ;  /* 0x3c003c0010107831 */ /* 0x004fe40000000008 */
[----:B------:R-:W-:Y:S02]  /*0450*/  HADD2 R17, R17, R9 ;  /* 0x0000000911117230 */ /* 0x000fe40000000000 */
[----:B------:R-:W-:Y:S02]  /*0460*/  HFMA2 R18, R18, 1, 1, R10 ;  /* 0x3c003c0012127831 */ /* 0x000fe4000000000a */
[----:B------:R-:W-:-:S05]  /*0470*/  HADD2 R19, R19, R11 ;  /* 0x0000000b13137230 */ /* 0x000fca0000000000 */
[----:B------:R1:W-:Y:S04]  /*0480*/  STG.E.128 desc[UR4][R26.64], R16 ;  /* 0x000000101a007986 */ /* 0x0003e8000c101d04 */
[----:B0-----:R-:W2:Y:S01]  /*0490*/  LDG.E.128 R12, desc[UR4][R24.64] ;  /* 0x00000004180c7981 */ /* 0x001ea2000c1e1d00 */
        /* <DEDUP_REMOVED lines=9> */
[----:B-1----:R-:W3:Y:S01]  /*0530*/  LDG.E.128 R16, desc[UR4][R22.64] ;  /* 0x0000000416107981 */ /* 0x002ee2000c1e1d00 */
[----:B------:R-:W-:Y:S01]  /*0540*/  VIADD R3, R3, 0x4 ;  /* 0x0000000403037836 */ /* 0x000fe20000000000 */
[C---:B------:R-:W-:Y:S01]  /*0550*/  LEA R2, R5.reuse, R2, 0x1 ;  /* 0x0000000205027211 */ /* 0x040fe200078e08ff */
[C---:B------:R-:W-:Y:S01]  /*0560*/  IMAD R20, R5.reuse, 0x4, R20 ;  /* 0x0000000405147824 */ /* 0x040fe200078e0214 */
[----:B------:R-:W-:Y:S02]  /*0570*/  LEA R6, R5, R6, 0x2 ;  /* 0x0000000605067211 */ /* 0x000fe400078e10ff */
[----:B------:R-:W-:Y:S01]  /*0580*/  ISETP.GE.AND P0, PT, R3, R4, PT ;  /* 0x000000040300720c */ /* 0x000fe20003f06270 */
[C---:B------:R-:W-:Y:S01]  /*0590*/  IMAD R2, R5.reuse, 0x2, R2 ;  /* 0x0000000205027824 */ /* 0x040fe200078e0202 */
[----:B------:R-:W-:Y:S01]  /*05a0*/  LEA R7, R5, R7, 0x2 ;  /* 0x0000000705077211 */ /* 0x000fe200078e10ff */
[----:B---3--:R-:W-:-:S02]  /*05b0*/  HFMA2 R16, R16, 1, 1, R8 ;  /* 0x3c003c0010107831 */ /* 0x008fc40000000008 */
[----:B------:R-:W-:Y:S02]  /*05c0*/  HADD2 R17, R17, R9 ;  /* 0x0000000911117230 */ /* 0x000fe40000000000 */
[----:B------:R-:W-:Y:S02]  /*05d0*/  HFMA2 R18, R18, 1, 1, R10 ;  /* 0x3c003c0012127831 */ /* 0x000fe4000000000a */
[----:B------:R-:W-:-:S05]  /*05e0*/  HADD2 R19, R19, R11 ;  /* 0x0000000b13137230 */ /* 0x000fca0000000000 */
[----:B------:R2:W-:Y:S01]  /*05f0*/  STG.E.128 desc[UR4][R22.64], R16 ;  /* 0x0000001016007986 */ /* 0x0005e2000c101d04 */
[----:B------:R-:W-:Y:S05]  /*0600*/  @!P0 BRA `(.L_x_7) ;  /* 0xfffffffc00408947 */ /* 0x000fea000383ffff */
[----:B------:R-:W-:Y:S05]  /*0610*/  EXIT ;  /* 0x000000000000794d */ /* 0x000fea0003800000 */
.L_x_8:
        /* <DEDUP_REMOVED lines=14> */
.L_x_21:


//--------------------- .text._Z22cuda_vector_set_kernelP6__halfPKS_ii --------------------------
	.section	.text._Z22cuda_vector_set_kernelP6__halfPKS_ii,"ax",@progbits
	.align	128
        .global         _Z22cuda_vector_set_kernelP6__halfPKS_ii
        .type           _Z22cuda_vector_set_kernelP6__halfPKS_ii,@function
        .size           _Z22cuda_vector_set_kernelP6__halfPKS_ii,(.L_x_22 - _Z22cuda_vector_set_kernelP6__halfPKS_ii)
        .other          _Z22cuda_vector_set_kernelP6__halfPKS_ii,@"STO_CUDA_ENTRY STV_DEFAULT"
_Z22cuda_vector_set_kernelP6__halfPKS_ii:
.text._Z22cuda_vector_set_kernelP6__halfPKS_ii:
[----:B------:R-:W-:Y:S01]  /*0000*/  LDC R1, c[0x0][0x37c] ;  /* 0x0000df00ff017b82 */ /* 0x000fe20000000800 */
[----:B------:R-:W0:Y:S07]  /*0010*/  S2R R7, SR_TID.X ;  /* 0x0000000000077919 */ /* 0x000e2e0000002100 */
[----:B------:R-:W1:Y:S08]  /*0020*/  S2UR UR4, SR_CTAID.X ;  /* 0x00000000000479c3 */ /* 0x000e700000002500 */
[----:B------:R-:W2:Y:S01]  /*0030*/  LDC R13, c[0x0][0x394] ;  /* 0x0000e500ff0d7b82 */ /* 0x000ea20000000800 */
[----:B-1----:R-:W-:-:S06]  /*0040*/  USHF.L.U32 UR4, UR4, 0x6, URZ ;  /* 0x0000000604047899 */ /* 0x002fcc00080006ff */
[----:B0-----:R-:W-:-:S04]  /*0050*/  LEA R0, R7, UR4, 0x1 ;  /* 0x0000000407007c11 */ /* 0x001fc8000f8e08ff */
[----:B--2---:R-:W-:-:S13]  /*0060*/  ISETP.GE.AND P0, PT, R0, R13, PT ;  /* 0x0000000d0000720c */ /* 0x004fda0003f06270 */
[----:B------:R-:W-:Y:S05]  /*0070*/  @P0 EXIT ;  /* 0x000000000000094d */ /* 0x000fea0003800000 */
[----:B------:R-:W0:Y:S08]  /*0080*/  S2UR UR8, SR_CTAID.Y ;  /* 0x00000000000879c3 */ /* 0x000e300000002600 */
[----:B------:R-:W1:Y:S08]  /*0090*/  LDC R12, c[0x0][0x390] ;  /* 0x0000e400ff0c7b82 */ /* 0x000e700000000800 */
[----:B------:R-:W2:Y:S01]  /*00a0*/  LDC.64 R2, c[0x0][0x388] ;  /* 0x0000e200ff027b82 */ /* 0x000ea20000000a00 */
[----:B0-----:R-:W-:-:S06]  /*00b0*/  USHF.L.U32 UR5, UR8, 0x4, URZ ;  /* 0x0000000408057899 */ /* 0x001fcc00080006ff */
[----:B-1----:R-:W-:-:S13]  /*00c0*/  ISETP.LE.AND P0, PT, R12, UR5, PT ;  /* 0x000000050c007c0c */ /* 0x002fda000bf03270 */
[----:B--2---:R-:W-:Y:S05]  /*00d0*/  @P0 EXIT ;  /* 0x000000000000094d */ /* 0x004fea0003800000 */
[----:B------:R-:W-:Y:S01]  /*00e0*/  MOV R17, UR5 ;  /* 0x0000000500117c02 */ /* 0x000fe20008000f00 */
[----:B------:R-:W0:Y:S01]  /*00f0*/  LDCU.64 UR6, c[0x0][0x358] ;  /* 0x00006b00ff0677ac */ /* 0x000e220008000a00 */
[----:B------:R-:W-:Y:S02]  /*0100*/  SHF.R.S32.HI R5, RZ, 0x1, R0 ;  /* 0x00000001ff057819 */ /* 0x000fe40000011400 */
[----:B------:R-:W-:-:S03]  /*0110*/  VIADDMNMX R12, R17, 0x10, R12, PT ;  /* 0x00000010110c7846 */ /* 0x000fc6000380010c */
[----:B------:R-:W-:Y:S01]  /*0120*/  IMAD.WIDE R2, R5, 0x4, R2 ;  /* 0x0000000405027825 */ /* 0x000fe200078e0202 */
[----:B------:R-:W-:-:S05]  /*0130*/  VIADDMNMX R12, R17, 0x1, R12, !PT ;  /* 0x00000001110c7846 */ /* 0x000fca000780010c */
[----:B------:R-:W-:-:S05]  /*0140*/  IMAD.IADD R4, R17, 0x1, -R12 ;  /* 0x0000000111047824 */ /* 0x000fca00078e0a0c */
[----:B------:R-:W-:Y:S01]  /*0150*/  ISETP.GT.U32.AND P1, PT, R4, -0x8, PT ;  /* 0xfffffff80400780c */ /* 0x000fe20003f24070 */
[----:B0-----:R0:W5:Y:S01]  /*0160*/  LDG.E.CONSTANT R15, desc[UR6][R2.64] ;  /* 0x00000006020f7981 */ /* 0x001162000c1e9900 */
[----:B------:R-:W-:-:S04]  /*0170*/  LOP3.LUT R14, R12, 0x7, RZ, 0xc0, !PT ;  /* 0x000000070c0e7812 */ /* 0x000fc800078ec0ff */
[----:B------:R-:W-:-:S07]  /*0180*/  ISETP.NE.AND P0, PT, R14, RZ, PT ;  /* 0x000000ff0e00720c */ /* 0x000fce0003f05270 */
[----:B0-----:R-:W-:Y:S06]  /*0190*/  @P1 BRA `(.L_x_9) ;  /* 0x0000000000681947 */ /* 0x001fec0003800000 */
[----:B------:R-:W0:Y:S01]  /*01a0*/  LDC.64 R2, c[0x0][0x380] ;  /* 0x0000e000ff027b82 */ /* 0x000e220000000a00 */
[----:B------:R-:W-:Y:S01]  /*01b0*/  IMAD R4, R13, UR8, RZ ;  /* 0x000000080d047c24 */ /* 0x000fe2000f8e02ff */
[----:B------:R-:W-:-:S04]  /*01c0*/  IADD3 R26, PT, PT, -R12, R17, R14 ;  /* 0x000000110c1a7210 */ /* 0x000fc80007ffe10e */
[----:B------:R-:W-:-:S04]  /*01d0*/  LEA R4, R4, UR4, 0x4 ;  /* 0x0000000404047c11 */ /* 0x000fc8000f8e20ff */
[----:B------:R-:W-:-:S07]  /*01e0*/  LEA R16, R7, R4, 0x1 ;  /* 0x0000000407107211 */ /* 0x000fce00078e08ff */
.L_x_10:
[----:B01----:R-:W-:Y:S01]  /*01f0*/  IMAD.WIDE R18, R16, 0x2, R2 ;  /* 0x0000000210127825 */ /* 0x003fe200078e0202 */
[----:B------:R-:W-:-:S03]  /*0200*/  IADD3 R17, PT, PT, R17, 0x8, RZ ;  /* 0x0000000811117810 */ /* 0x000fc60007ffe0ff */
[----:B------:R-:W-:Y:S01]  /*0210*/  VIADD R26, R26, 0x8 ;  /* 0x000000081a1a7836 */ /* 0x000fe20000000000 */
[----:B-----5:R1:W-:Y:S01]  /*0220*/  STG.E desc[UR6][R18.64], R15 ;  /* 0x0000000f12007986 */ /* 0x0203e2000c101906 */
[----:B------:R-:W-:-:S03]  /*0230*/  IMAD.WIDE R20, R13, 0x2, R18 ;  /* 0x000000020d147825 */ /* 0x000fc600078e0212 */
[----:B------:R-:W-:Y:S01]  /*0240*/  ISETP.NE.AND P1, PT, R26, RZ, PT ;  /* 0x000000ff1a00720c */ /* 0x000fe20003f25270 */
[C---:B------:R-:W-:Y:S01]  /*0250*/  IMAD R16, R13.reuse, 0x8, R16 ;  /* 0x000000080d107824 */ /* 0x040fe200078e0210 */
[----:B------:R1:W-:Y:S01]  /*0260*/  STG.E desc[UR6][R20.64], R15 ;  /* 0x0000000f14007986 */ /* 0x0003e2000c101906 */
[----:B------:R-:W-:-:S05]  /*0270*/  IMAD.WIDE R22, R13, 0x2, R20 ;  /* 0x000000020d167825 */ /* 0x000fca00078e0214 */
        /* <DEDUP_REMOVED lines=11> */
[----:B------:R-:W-:Y:S05]  /*0330*/  @P1 BRA `(.L_x_10) ;  /* 0xfffffffc00ac1947 */ /* 0x000fea000383ffff */
.L_x_9:
[----:B------:R-:W-:Y:S05]  /*0340*/  @!P0 EXIT ;  /* 0x000000000000894d */ /* 0x000fea0003800000 */
[----:B------:R-:W-:Y:S02]  /*0350*/  ISETP.GE.U32.AND P0, PT, R14, 0x4, PT ;  /* 0x000000040e00780c */ /* 0x000fe40003f06070 */
[----:B-1----:R-:W-:-:S04]  /*0360*/  LOP3.LUT R10, R12, 0x3, RZ, 0xc0, !PT ;  /* 0x000000030c0a7812 */ /* 0x002fc800078ec0ff */
[----:B------:R-:W-:-:S07]  /*0370*/  ISETP.NE.AND P1, PT, R10, RZ, PT ;  /* 0x000000ff0a00720c */ /* 0x000fce0003f25270 */
[----:B------:R-:W-:Y:S06]  /*0380*/  @!P0 BRA `(.L_x_11) ;  /* 0x00000000002c8947 */ /* 0x000fec0003800000 */
[----:B------:R-:W0:Y:S01]  /*0390*/  LDC.64 R2, c[0x0][0x380] ;  /* 0x0000e000ff027b82 */ /* 0x000e220000000a00 */
[C---:B------:R-:W-:Y:S01]  /*03a0*/  IMAD R5, R17.reuse, R13, R0 ;  /* 0x0000000d11057224 */ /* 0x040fe200078e0200 */
[----:B------:R-:W-:-:S03]  /*03b0*/  IADD3 R17, PT, PT, R17, 0x4, RZ ;  /* 0x0000000411117810 */ /* 0x000fc60007ffe0ff */
[----:B0-----:R-:W-:-:S05]  /*03c0*/  IMAD.WIDE R2, R5, 0x2, R2 ;  /* 0x0000000205027825 */ /* 0x001fca00078e0202 */
[----:B-----5:R0:W-:Y:S01]  /*03d0*/  STG.E desc[UR6][R2.64], R15 ;  /* 0x0000000f02007986 */ /* 0x0201e2000c101906 */
[----:B------:R-:W-:-:S05]  /*03e0*/  IMAD.WIDE R4, R13, 0x2, R2 ;  /* 0x000000020d047825 */ /* 0x000fca00078e0202 */
[----:B------:R0:W-:Y:S01]  /*03f0*/  STG.E desc[UR6][R4.64], R15 ;  /* 0x0000000f04007986 */ /* 0x0001e2000c101906 */
[----:B------:R-:W-:-:S05]  /*0400*/  IMAD.WIDE R6, R13, 0x2, R4 ;  /* 0x000000020d067825 */ /* 0x000fca00078e0204 */
[----:B------:R0:W-:Y:S01]  /*0410*/  STG.E desc[UR6][R6.64], R15 ;  /* 0x0000000f06007986 */ /* 0x0001e2000c101906 */
[----:B------:R-:W-:-:S05]  /*0420*/  IMAD.WIDE R8, R13, 0x2, R6 ;  /* 0x000000020d087825 */ /* 0x000fca00078e0206 */
[----:B------:R0:W-:Y:S02]  /*0430*/  STG.E desc[UR6][R8.64], R15 ;  /* 0x0000000f08007986 */ /* 0x0001e4000c101906 */
.L_x_11:
[----:B------:R-:W-:Y:S05]  /*0440*/  @!P1 EXIT ;  /* 0x000000000000994d */ /* 0x000fea0003800000 */
[----:B------:R-:W-:Y:S02]  /*0450*/  ISETP.NE.AND P0, PT, R10, 0x1, PT ;  /* 0x000000010a00780c */ /* 0x000fe40003f05270 */
[----:B------:R-:W-:-:S04]  /*0460*/  LOP3.LUT R12, R12, 0x1, RZ, 0xc0, !PT ;  /* 0x000000010c0c7812 */ /* 0x000fc800078ec0ff */
[----:B------:R-:W-:-:S07]  /*0470*/  ISETP.NE.U32.AND P1, PT, R12, 0x1, PT ;  /* 0x000000010c00780c */ /* 0x000fce0003f25070 */
[----:B------:R-:W-:Y:S06]  /*0480*/  @!P0 BRA `(.L_x_12) ;  /* 0x00000000001c8947 */ /* 0x000fec0003800000 */
[----:B0-----:R-:W0:Y:S01]  /*0490*/  LDC.64 R2, c[0x0][0x380] ;  /* 0x0000e000ff027b82 */ /* 0x001e220000000a00 */
[C---:B------:R-:W-:Y:S01]  /*04a0*/  IMAD R5, R17.reuse, R13, R0 ;  /* 0x0000000d11057224 */ /* 0x040fe200078e0200 */
[----:B------:R-:W-:-:S03]  /*04b0*/  IADD3 R17, PT, PT, R17, 0x2, RZ ;  /* 0x0000000211117810 */ /* 0x000fc60007ffe0ff */
[----:B0-----:R-:W-:-:S05]  /*04c0*/  IMAD.WIDE R2, R5, 0x2, R2 ;  /* 0x0000000205027825 */ /* 0x001fca00078e0202 */
[----:B-----5:R1:W-:Y:S01]  /*04d0*/  STG.E desc[UR6][R2.64], R15 ;  /* 0x0000000f02007986 */ /* 0x0203e2000c101906 */
[----:B------:R-:W-:-:S05]  /*04e0*/  IMAD.WIDE R4, R13, 0x2, R2 ;  /* 0x000000020d047825 */ /* 0x000fca00078e0202 */
[----:B------:R1:W-:Y:S02]  /*04f0*/  STG.E desc[UR6][R4.64], R15 ;  /* 0x0000000f04007986 */ /* 0x0003e4000c101906 */
.L_x_12:
[----:B------:R-:W-:Y:S05]  /*0500*/  @P1 EXIT ;  /* 0x000000000000194d */ /* 0x000fea0003800000 */
[----:B01----:R-:W0:Y:S01]  /*0510*/  LDC.64 R2, c[0x0][0x380] ;  /* 0x0000e000ff027b82 */ /* 0x003e220000000a00 */
[----:B------:R-:W-:-:S04]  /*0520*/  IMAD R13, R17, R13, R0 ;  /* 0x0000000d110d7224 */ /* 0x000fc800078e0200 */
[----:B0-----:R-:W-:-:S05]  /*0530*/  IMAD.WIDE R2, R13, 0x2, R2 ;  /* 0x000000020d027825 */ /* 0x001fca00078e0202 */
[----:B-----5:R-:W-:Y:S01]  /*0540*/  STG.E desc[UR6][R2.64], R15 ;  /* 0x0000000f02007986 */ /* 0x020fe2000c101906 */
[----:B------:R-:W-:Y:S05]  /*0550*/  EXIT ;  /* 0x000000000000794d */ /* 0x000fea0003800000 */
.L_x_13:
        /* <DEDUP_REMOVED lines=10> */
.L_x_22:


//--------------------- .text._Z22cuda_vector_add_kernelP6__halfPKS_ii --------------------------
	.section	.text._Z22cuda_vector_add_kernelP6__halfPKS_ii,"ax",@progbits
	.align	128
        .global         _Z22cuda_vector_add_kernelP6__halfPKS_ii
        .type           _Z22cuda_vector_add_kernelP6__halfPKS_ii,@function
        .size           _Z22cuda_vector_add_kernelP6__halfPKS_ii,(.L_x_23 - _Z22cuda_vector_add_kernelP6__halfPKS_ii)
        .other          _Z22cuda_vector_add_kernelP6__halfPKS_ii,@"STO_CUDA_ENTRY STV_DEFAULT"
_Z22cuda_vector_add_kernelP6__halfPKS_ii:
.text._Z22cuda_vector_add_kernelP6__halfPKS_ii:
        /* <DEDUP_REMOVED lines=8> */
[----:B------:R-:W0:Y:S01]  /*0080*/  S2R R11, SR_CTAID.Y ;  /* 0x00000000000b7919 */ /* 0x000e220000002600 */
[----:B------:R-:W1:Y:S08]  /*0090*/  LDC R3, c[0x0][0x390] ;  /* 0x0000e400ff037b82 */ /* 0x000e700000000800 */
[----:B------:R-:W2:Y:S01]  /*00a0*/  LDC.64 R4, c[0x0][0x388] ;  /* 0x0000e200ff047b82 */ /* 0x000ea20000000a00 */
[----:B0-----:R-:W-:-:S04]  /*00b0*/  SHF.L.U32 R6, R11, 0x4, RZ ;  /* 0x000000040b067819 */ /* 0x001fc800000006ff */
[----:B-1----:R-:W-:-:S13]  /*00c0*/  ISETP.GE.AND P0, PT, R6, R3, PT ;  /* 0x000000030600720c */ /* 0x002fda0003f06270 */
[----:B--2---:R-:W-:Y:S05]  /*00d0*/  @P0 EXIT ;  /* 0x000000000000094d */ /* 0x004fea0003800000 */
[C---:B------:R-:W-:Y:S01]  /*00e0*/  VIADDMNMX R3, R6.reuse, 0x10, R3, PT ;  /* 0x0000001006037846 */ /* 0x040fe20003800103 */
[----:B------:R-:W0:Y:S01]  /*00f0*/  LDCU.64 UR6, c[0x0][0x358] ;  /* 0x00006b00ff0677ac */ /* 0x000e220008000a00 */
[----:B------:R-:W-:Y:S02]  /*0100*/  SHF.R.S32.HI R7, RZ, 0x1, R7 ;  /* 0x00000001ff077819 */ /* 0x000fe40000011407 */
[----:B------:R-:W-:-:S03]  /*0110*/  VIADDMNMX R9, R6, 0x1, R3, !PT ;  /* 0x0000000106097846 */ /* 0x000fc60007800103 */
[----:B------:R-:W-:Y:S01]  /*0120*/  IMAD.WIDE R4, R7, 0x4, R4 ;  /* 0x0000000407047825 */ /* 0x000fe200078e0204 */
[----:B------:R-:W-:Y:S02]  /*0130*/  IADD3 R2, PT, PT, R6, -R9, RZ ;  /* 0x8000000906027210 */ /* 0x000fe40007ffe0ff */
[----:B------:R-:W-:Y:S02]  /*0140*/  LOP3.LUT P1, R9, R9, 0x3, RZ, 0xc0, !PT ;  /* 0x0000000309097812 */ /* 0x000fe4000782c0ff */
[----:B------:R-:W-:Y:S02]  /*0150*/  ISETP.GT.U32.AND P0, PT, R2, -0x4, PT ;  /* 0xfffffffc0200780c */ /* 0x000fe40003f04070 */
[----:B0-----:R0:W5:Y:S09]  /*0160*/  LDG.E.CONSTANT R2, desc[UR6][R4.64] ;  /* 0x0000000604027981 */ /* 0x001172000c1e9900 */
[----:B------:R-:W-:Y:S05]  /*0170*/  @!P1 BRA `(.L_x_14) ;  /* 0x0000000000389947 */ /* 0x000fea0003800000 */
[----:B0-----:R-:W0:Y:S01]  /*0180*/  LDC.64 R4, c[0x0][0x380] ;  /* 0x0000e000ff047b82 */ /* 0x001e220000000a00 */
[----:B------:R-:W-:Y:S01]  /*0190*/  IMAD R7, R11, R0, RZ ;  /* 0x000000000b077224 */ /* 0x000fe200078e02ff */
[----:B------:R-:W-:Y:S02]  /*01a0*/  IADD3 R6, PT, PT, R6, R9, RZ ;  /* 0x0000000906067210 */ /* 0x000fe40007ffe0ff */
[----:B------:R-:W-:Y:S02]  /*01b0*/  IADD3 R10, PT, PT, -R9, RZ, RZ ;  /* 0x000000ff090a7210 */ /* 0x000fe40007ffe1ff */
[----:B------:R-:W-:-:S04]  /*01c0*/  LEA R7, R7, UR4, 0x4 ;  /* 0x0000000407077c11 */ /* 0x000fc8000f8e20ff */
[----:B------:R-:W-:-:S07]  /*01d0*/  LEA R7, R12, R7, 0x1 ;  /* 0x000000070c077211 */ /* 0x000fce00078e08ff */
.L_x_15:
[----:B01----:R-:W-:-:S05]  /*01e0*/  IMAD.WIDE R8, R7, 0x2, R4 ;  /* 0x0000000207087825 */ /* 0x003fca00078e0204 */
[----:B------:R-:W2:Y:S01]  /*01f0*/  LDG.E R11, desc[UR6][R8.64] ;  /* 0x00000006080b7981 */ /* 0x000ea2000c1e1900 */
[----:B------:R-:W-:Y:S02]  /*0200*/  IADD3 R10, PT, PT, R10, 0x1, RZ ;  /* 0x000000010a0a7810 */ /* 0x000fe40007ffe0ff */
[----:B------:R-:W-:Y:S02]  /*0210*/  IADD3 R7, PT, PT, R7, R0, RZ ;  /* 0x0000000007077210 */ /* 0x000fe40007ffe0ff */
[----:B------:R-:W-:Y:S01]  /*0220*/  ISETP.NE.AND P1, PT, R10, RZ, PT ;  /* 0x000000ff0a00720c */ /* 0x000fe20003f25270 */
[----:B--2--5:R-:W-:-:S05]  /*0230*/  HFMA2 R11, R2, 1, 1, R11 ;  /* 0x3c003c00020b7831 */ /* 0x024fca000000000b */
[----:B------:R1:W-:Y:S07]  /*0240*/  STG.E desc[UR6][R8.64], R11 ;  /* 0x0000000b08007986 */ /* 0x0003ee000c101906 */
[----:B------:R-:W-:Y:S05]  /*0250*/  @P1 BRA `(.L_x_15) ;  /* 0xfffffffc00e01947 */ /* 0x000fea000383ffff */
.L_x_14:
[----:B------:R-:W-:Y:S05]  /*0260*/  @P0 EXIT ;  /* 0x000000000000094d */ /* 0x000fea0003800000 */
[----:B0-----:R-:W-:Y:S01]  /*0270*/  IADD3 R4, PT, PT, R3, -R6, RZ ;  /* 0x8000000603047210 */ /* 0x001fe20007ffe0ff */
[----:B-1----:R-:W-:Y:S01]  /*0280*/  IMAD R9, R6, R0, UR4 ;  /* 0x0000000406097e24 */ /* 0x002fe2000f8e0200 */
[----:B------:R-:W-:Y:S02]  /*0290*/  PLOP3.LUT P0, PT, PT, PT, PT, 0x80, 0x8 ;  /* 0x000000000008781c */ /* 0x000fe40003f0f070 */
[----:B------:R-:W-:Y:S02]  /*02a0*/  ISETP.GT.AND P1, PT, R4, 0xc, PT ;  /* 0x0000000c0400780c */ /* 0x000fe40003f24270 */
[----:B------:R-:W-:-:S11]  /*02b0*/  LEA R9, R12, R9, 0x1 ;  /* 0x000000090c097211 */ /* 0x000fd600078e08ff */
[----:B------:R-:W-:Y:S05]  /*02c0*/  @!P1 BRA `(.L_x_16) ;  /* 0x0000000400289947 */ /* 0x000fea0003800000 */
[----:B------:R-:W0:Y:S01]  /*02d0*/  LDC.64 R4, c[0x0][0x380] ;  /* 0x0000e000ff047b82 */ /* 0x000e220000000a00 */
[----:B------:R-:W-:Y:S02]  /*02e0*/  PLOP3.LUT P0, PT, PT, PT, PT, 0x8, 0x80 ;  /* 0x000000000080781c */ /* 0x000fe40003f0e170 */
[----:B------:R-:W-:-:S11]  /*02f0*/  IADD3 R7, PT, PT, R3, -0xc, RZ ;  /* 0xfffffff403077810 */ /* 0x000fd60007ffe0ff */
.L_x_17:
[----:B0--3--:R-:W-:-:S05]  /*0300*/  IMAD.WIDE R10, R9, 0x2, R4 ;  /* 0x00000002090a7825 */ /* 0x009fca00078e0204 */
[----:B------:R-:W2:Y:S02]  /*0310*/  LDG.E R13, desc[UR6][R10.64] ;  /* 0x000000060a0d7981 */ /* 0x000ea4000c1e1900 */
[----:B--2--5:R-:W-:Y:S02]  /*0320*/  HADD2 R19, R2, R13 ;  /* 0x0000000d02137230 */ /* 0x024fe40000000000 */
[----:B------:R-:W-:-:S03]  /*0330*/  IMAD.WIDE R12, R0, 0x2, R10 ;  /* 0x00000002000c7825 */ /* 0x000fc600078e020a */
[----:B------:R0:W-:Y:S04]  /*0340*/  STG.E desc[UR6][R10.64], R19 ;  /* 0x000000130a007986 */ /* 0x0001e8000c101906 */
[----:B------:R-:W2:Y:S02]  /*0350*/  LDG.E R15, desc[UR6][R12.64] ;  /* 0x000000060c0f7981 */ /* 0x000ea4000c1e1900 */
[----:B--2---:R-:W-:Y:S02]  /*0360*/  HFMA2 R21, R2, 1, 1, R15 ;  /* 0x3c003c0002157831 */ /* 0x004fe4000000000f */
[----:B------:R-:W-:-:S03]  /*0370*/  IMAD.WIDE R14, R0, 0x2, R12 ;  /* 0x00000002000e7825 */ /* 0x000fc600078e020c */
[----:B------:R1:W-:Y:S04]  /*0380*/  STG.E desc[UR6][R12.64], R21 ;  /* 0x000000150c007986 */ /* 0x0003e8000c101906 */
[----:B------:R-:W2:Y:S02]  /*0390*/  LDG.E R17, desc[UR6][R14.64] ;  /* 0x000000060e117981 */ /* 0x000ea4000c1e1900 */
[----:B--2---:R-:W-:Y:S02]  /*03a0*/  HADD2 R23, R2, R17 ;  /* 0x0000001102177230 */ /* 0x004fe40000000000 */
[----:B------:R-:W-:-:S03]  /*03b0*/  IMAD.WIDE R16, R0, 0x2, R14 ;  /* 0x0000000200107825 */ /* 0x000fc600078e020e */
[----:B------:R2:W-:Y:S04]  /*03c0*/  STG.E desc[UR6][R14.64], R23 ;  /* 0x000000170e007986 */ /* 0x0005e8000c101906 */
[----:B------:R-:W3:Y:S01]  /*03d0*/  LDG.E R25, desc[UR6][R16.64] ;  /* 0x0000000610197981 */ /* 0x000ee2000c1e1900 */
[----:B------:R-:W-:-:S05]  /*03e0*/  LEA R27, R0, R9, 0x2 ;  /* 0x00000009001b7211 */ /* 0x000fca00078e10ff */
[----:B------:R-:W-:-:S04]  /*03f0*/  IMAD.WIDE R8, R27, 0x2, R4 ;  /* 0x000000021b087825 */ /* 0x000fc800078e0204 */
[----:B---3--:R-:W-:-:S05]  /*0400*/  HFMA2 R25, R2, 1, 1, R25 ;  /* 0x3c003c0002197831 */ /* 0x008fca0000000019 */
[----:B------:R3:W-:Y:S04]  /*0410*/  STG.E desc[UR6][R16.64], R25 ;  /* 0x0000001910007986 */ /* 0x0007e8000c101906 */
[----:B0-----:R-:W4:Y:S02]  /*0420*/  LDG.E R11, desc[UR6][R8.64] ;  /* 0x00000006080b7981 */ /* 0x001f24000c1e1900 */
[----:B----4-:R-:W-:Y:S02]  /*0430*/  HADD2 R19, R2, R11 ;  /* 0x0000000b02137230 */ /* 0x010fe40000000000 */
[----:B------:R-:W-:-:S03]  /*0440*/  IMAD.WIDE R10, R0, 0x2, R8 ;  /* 0x00000002000a7825 */ /* 0x000fc600078e0208 */
[----:B------:R0:W-:Y:S04]  /*0450*/  STG.E desc[UR6][R8.64], R19 ;  /* 0x0000001308007986 */ /* 0x0001e8000c101906 */
[----:B-1----:R-:W4:Y:S02]  /*0460*/  LDG.E R13, desc[UR6][R10.64] ;  /* 0x000000060a0d7981 */ /* 0x002f24000c1e1900 */
[----:B----4-:R-:W-:Y:S02]  /*0470*/  HFMA2 R21, R2, 1, 1, R13 ;  /* 0x3c003c0002157831 */ /* 0x010fe4000000000d */
[----:B------:R-:W-:-:S03]  /*0480*/  IMAD.WIDE R12, R0, 0x2, R10 ;  /* 0x00000002000c7825 */ /* 0x000fc600078e020a */
[----:B------:R1:W-:Y:S04]  /*0490*/  STG.E desc[UR6][R10.64], R21 ;  /* 0x000000150a007986 */ /* 0x0003e8000c101906 */
[----:B--2---:R-:W2:Y:S02]  /*04a0*/  LDG.E R15, desc[UR6][R12.64] ;  /* 0x000000060c0f7981 */ /* 0x004ea4000c1e1900 */
[----:B--2---:R-:W-:Y:S02]  /*04b0*/  HADD2 R23, R2, R15 ;  /* 0x0000000f02177230 */ /* 0x004fe40000000000 */
[----:B------:R-:W-:-:S03]  /*04c0*/  IMAD.WIDE R14, R0, 0x2, R12 ;  /* 0x00000002000e7825 */ /* 0x000fc600078e020c */
[----:B------:R2:W-:Y:S04]  /*04d0*/  STG.E desc[UR6][R12.64], R23 ;  /* 0x000000170c007986 */ /* 0x0005e8000c101906 */
[----:B---3--:R-:W3:Y:S01]  /*04e0*/  LDG.E R17, desc[UR6][R14.64] ;  /* 0x000000060e117981 */ /* 0x008ee2000c1e1900 */
[----:B------:R-:W-:-:S05]  /*04f0*/  LEA R27, R0, R27, 0x2 ;  /* 0x0000001b001b7211 */ /* 0x000fca00078e10ff */
[----:B0-----:R-:W-:-:S04]  /*0500*/  IMAD.WIDE R8, R27, 0x2, R4 ;  /* 0x000000021b087825 */ /* 0x001fc800078e0204 */
[----:B---3--:R-:W-:-:S05]  /*0510*/  HFMA2 R17, R2, 1, 1, R17 ;  /* 0x3c003c0002117831 */ /* 0x008fca0000000011 */
[----:B------:R0:W-:Y:S04]  /*0520*/  STG.E desc[UR6][R14.64], R17 ;  /* 0x000000110e007986 */ /* 0x0001e8000c101906 */
[----:B------:R-:W3:Y:S01]  /*0530*/  LDG.E R19, desc[UR6][R8.64] ;  /* 0x0000000608137981 */ /* 0x000ee2000c1e1900 */
[----:B-1----:R-:W-:-:S04]  /*0540*/  IMAD.WIDE R10, R0, 0x2, R8 ;  /* 0x00000002000a7825 */ /* 0x002fc800078e0208 */
[----:B---3--:R-:W-:-:S05]  /*0550*/  HADD2 R19, R2, R19 ;  /* 0x0000001302137230 */ /* 0x008fca0000000000 */
[----:B------:R1:W-:Y:S04]  /*0560*/  STG.E desc[UR6][R8.64], R19 ;  /* 0x0000001308007986 */ /* 0x0003e8000c101906 */
[----:B------:R-:W3:Y:S01]  /*0570*/  LDG.E R21, desc[UR6][R10.64] ;  /* 0x000000060a157981 */ /* 0x000ee2000c1e1900 */
[----:B--2---:R-:W-:-:S04]  /*0580*/  IMAD.WIDE R12, R0, 0x2, R10 ;  /* 0x00000002000c7825 */ /* 0x004fc800078e020a */
[----:B---3--:R-:W-:-:S05]  /*0590*/  HFMA2 R21, R2, 1, 1, R21 ;  /* 0x3c003c0002157831 */ /* 0x008fca0000000015 */
[----:B------:R2:W-:Y:S04]  /*05a0*/  STG.E desc[UR6][R10.64], R21 ;  /* 0x000000150a007986 */ /* 0x0005e8000c101906 */
[----:B------:R-:W3:Y:S01]  /*05b0*/  LDG.E R23, desc[UR6][R12.64] ;  /* 0x000000060c177981 */ /* 0x000ee2000c1e1900 */
[----:B0-----:R-:W-:-:S04]  /*05c0*/  IMAD.WIDE R14, R0, 0x2, R12 ;  /* 0x00000002000e7825 */ /* 0x001fc800078e020c */
[----:B---3--:R-:W-:-:S05]  /*05d0*/  HADD2 R23, R2, R23 ;  /* 0x0000001702177230 */ /* 0x008fca0000000000 */
[----:B------:R0:W-:Y:S04]  /*05e0*/  STG.E desc[UR6][R12.64], R23 ;  /* 0x000000170c007986 */ /* 0x0001e8000c101906 */
[----:B------:R-:W3:Y:S01]  /*05f0*/  LDG.E R17, desc[UR6][R14.64] ;  /* 0x000000060e117981 */ /* 0x000ee2000c1e1900 */
[----:B------:R-:W-:-:S05]  /*0600*/  LEA R27, R0, R27, 0x2 ;  /* 0x0000001b001b7211 */ /* 0x000fca00078e10ff */
[----:B-1----:R-:W-:-:S04]  /*0610*/  IMAD.WIDE R8, R27, 0x2, R4 ;  /* 0x000000021b087825 */ /* 0x002fc800078e0204 */
[----:B---3--:R-:W-:-:S05]  /*0620*/  HFMA2 R17, R2, 1, 1, R17 ;  /* 0x3c003c0002117831 */ /* 0x008fca0000000011 */
[----:B------:R1:W-:Y:S04]  /*0630*/  STG.E desc[UR6][R14.64], R17 ;  /* 0x000000110e007986 */ /* 0x0003e8000c101906 */
[----:B------:R-:W3:Y:S01]  /*0640*/  LDG.E R19, desc[UR6][R8.64] ;  /* 0x0000000608137981 */ /* 0x000ee2000c1e1900 */
[----:B--2---:R-:W-:-:S04]  /*0650*/  IMAD.WIDE R10, R0, 0x2, R8 ;  /* 0x00000002000a7825 */ /* 0x004fc800078e0208 */
[----:B---3--:R-:W-:-:S05]  /*0660*/  HADD2 R19, R2, R19 ;  /* 0x0000001302137230 */ /* 0x008fca0000000000 */
[----:B------:R2:W-:Y:S04]  /*0670*/  STG.E desc[UR6][R8.64], R19 ;  /* 0x0000001308007986 */ /* 0x0005e8000c101906 */
[----:B------:R-:W3:Y:S01]  /*0680*/  LDG.E R21, desc[UR6][R10.64] ;  /* 0x000000060a157981 */ /* 0x000ee2000c1e1900 */
[----:B0-----:R-:W-:-:S04]  /*0690*/  IMAD.WIDE R12, R0, 0x2, R10 ;  /* 0x00000002000c7825 */ /* 0x001fc800078e020a */
[----:B---3--:R-:W-:-:S05]  /*06a0*/  HFMA2 R21, R2, 1, 1, R21 ;  /* 0x3c003c0002157831 */ /* 0x008fca0000000015 */
[----:B------:R3:W-:Y:S04]  /*06b0*/  STG.E desc[UR6][R10.64], R21 ;  /* 0x000000150a007986 */ /* 0x0007e8000c101906 */
[----:B------:R-:W4:Y:S01]  /*06c0*/  LDG.E R23, desc[UR6][R12.64] ;  /* 0x000000060c177981 */ /* 0x000f22000c1e1900 */
[----:B-1----:R-:W-:Y:S01]  /*06d0*/  IMAD.WIDE R14, R0, 0x2, R12 ;  /* 0x00000002000e7825 */ /* 0x002fe200078e020c */
[----:B------:R-:W-:-:S03]  /*06e0*/  IADD3 R6, PT, PT, R6, 0x10, RZ ;  /* 0x0000001006067810 */ /* 0x000fc60007ffe0ff */
[----:B----4-:R-:W-:-:S05]  /*06f0*/  HADD2 R23, R2, R23 ;  /* 0x0000001702177230 */ /* 0x010fca0000000000 */
[----:B------:R3:W-:Y:S04]  /*0700*/  STG.E desc[UR6][R12.64], R23 ;  /* 0x000000170c007986 */ /* 0x0007e8000c101906 */
[----:B------:R-:W4:Y:S01]  /*0710*/  LDG.E R17, desc[UR6][R14.64] ;  /* 0x000000060e117981 */ /* 0x000f22000c1e1900 */
[----:B------:R-:W-:Y:S02]  /*0720*/  ISETP.GE.AND P1, PT, R6, R7, PT ;  /* 0x000000070600720c */ /* 0x000fe40003f26270 */
[----:B--2---:R-:W-:Y:S01]  /*0730*/  LEA R9, R0, R27, 0x2 ;  /* 0x0000001b00097211 */ /* 0x004fe200078e10ff */
[----:B----4-:R-:W-:-:S05]  /*0740*/  HFMA2 R17, R2, 1, 1, R17 ;  /* 0x3c003c0002117831 */ /* 0x010fca0000000011 */
[----:B------:R3:W-:Y:S05]  /*0750*/  STG.E desc[UR6][R14.64], R17 ;  /* 0x000000110e007986 */ /* 0x0007ea000c101906 */
[----:B------:R-:W-:Y:S05]  /*0760*/  @!P1 BRA `(.L_x_17) ;  /* 0xfffffff800e49947 */ /* 0x000fea000383ffff */
.L_x_16:
[----:B------:R-:W-:-:S04]  /*0770*/  IADD3 R4, PT, PT, R3, -R6, RZ ;  /* 0x8000000603047210 */ /* 0x000fc80007ffe0ff */
[----:B------:R-:W-:-:S13]  /*0780*/  ISETP.GT.AND P1, PT, R4, 0x4, PT ;  /* 0x000000040400780c */ /* 0x000fda0003f24270 */
[----:B------:R-:W-:Y:S05]  /*0790*/  @!P1 BRA `(.L_x_18) ;  /* 0x0000000000949947 */ /* 0x000fea0003800000 */
[----:B------:R-:W3:Y:S02]  /*07a0*/  LDC.64 R4, c[0x0][0x380] ;  /* 0x0000e000ff047b82 */ /* 0x000ee40000000a00 */
[----:B---3--:R-:W-:-:S05]  /*07b0*/  IMAD.WIDE R10, R9, 0x2, R4 ;  /* 0x00000002090a7825 */ /* 0x008fca00078e0204 */
[----:B------:R-:W2:Y:S01]  /*07c0*/  LDG.E R7, desc[UR6][R10.64] ;  /* 0x000000060a077981 */ /* 0x000ea2000c1e1900 */
[----:B------:R-:W-:-:S04]  /*07d0*/  IMAD.WIDE R12, R0, 0x2, R10 ;  /* 0x00000002000c7825 */ /* 0x000fc800078e020a */
[----:B--2--5:R-:W-:-:S05]  /*07e0*/  HADD2 R7, R2, R7 ;  /* 0x0000000702077230 */ /* 0x024fca0000000000 */
        /* <DEDUP_REMOVED lines=14> */
[----:B0-----:R-:W4:Y:S01]  /*08d0*/  LDG.E R7, desc[UR6][R4.64] ;  /* 0x0000000604077981 */ /* 0x001f22000c1e1900 */
[----:B------:R-:W-:-:S04]  /*08e0*/  IMAD.WIDE R10, R0, 0x2, R4 ;  /* 0x00000002000a7825 */ /* 0x000fc800078e0204 */
[----:B----4-:R-:W-:-:S05]  /*08f0*/  HADD2 R7, R2, R7 ;  /* 0x0000000702077230 */ /* 0x010fca0000000000 */
        /* <DEDUP_REMOVED lines=9> */
[----:B---3--:R-:W2:Y:S01]  /*0990*/  LDG.E R17, desc[UR6][R14.64] ;  /* 0x000000060e117981 */ /* 0x008ea2000c1e1900 */
[----:B------:R-:W-:Y:S02]  /*09a0*/  PLOP3.LUT P0, PT, PT, PT, PT, 0x8, 0x80 ;  /* 0x000000000080781c */ /* 0x000fe40003f0e170 */
[----:B------:R-:W-:Y:S02]  /*09b0*/  IADD3 R6, PT, PT, R6, 0x8, RZ ;  /* 0x0000000806067810 */ /* 0x000fe40007ffe0ff */
[----:B------:R-:W-:Y:S01]  /*09c0*/  LEA R9, R0, R9, 0x2 ;  /* 0x0000000900097211 */ /* 0x000fe200078e10ff */
[----:B--2---:R-:W-:-:S05]  /*09d0*/  HFMA2 R17, R2, 1, 1, R17 ;  /* 0x3c003c0002117831 */ /* 0x004fca0000000011 */
[----:B------:R0:W-:Y:S03]  /*09e0*/  STG.E desc[UR6][R14.64], R17 ;  /* 0x000000110e007986 */ /* 0x0001e6000c101906 */
.L_x_18:
[----:B------:R-:W-:-:S13]  /*09f0*/  ISETP.LT.OR P0, PT, R6, R3, P0 ;  /* 0x000000030600720c */ /* 0x000fda0000701670 */
[----:B------:R-:W-:Y:S05]  /*0a00*/  @!P0 EXIT ;  /* 0x000000000000894d */ /* 0x000fea0003800000 */
[----:B0-----:R-:W0:Y:S02]  /*0a10*/  LDC.64 R4, c[0x0][0x380] ;  /* 0x0000e000ff047b82 */ /* 0x001e240000000a00 */
[----:B0-----:R-:W-:-:S05]  /*0a20*/  IMAD.WIDE R4, R9, 0x2, R4 ;  /* 0x0000000209047825 */ /* 0x001fca00078e0204 */
[----:B------:R-:W2:Y:S01]  /*0a30*/  LDG.E R3, desc[UR6][R4.64] ;  /* 0x0000000604037981 */ /* 0x000ea2000c1e1900 */
[----:B------:R-:W-:-:S04]  /*0a40*/  IMAD.WIDE R6, R0, 0x2, R4 ;  /* 0x0000000200067825 */ /* 0x000fc800078e0204 */
[----:B--2--5:R-:W-:-:S05]  /*0a50*/  HADD2 R3, R2, R3 ;  /* 0x0000000302037230 */ /* 0x024fca0000000000 */
[----:B------:R-:W-:Y:S04]  /*0a60*/  STG.E desc[UR6][R4.64], R3 ;  /* 0x0000000304007986 */ /* 0x000fe8000c101906 */
[----:B------:R-:W3:Y:S02]  /*0a70*/  LDG.E R9, desc[UR6][R6.64] ;  /* 0x0000000606097981 */ /* 0x000ee4000c1e1900 */
[----:B---3--:R-:W-:Y:S02]  /*0a80*/  HFMA2 R13, R2, 1, 1, R9 ;  /* 0x3c003c00020d7831 */ /* 0x008fe40000000009 */
[----:B------:R-:W-:-:S03]  /*0a90*/  IMAD.WIDE R8, R0, 0x2, R6 ;  /* 0x0000000200087825 */ /* 0x000fc600078e0206 */
[----:B------:R-:W-:Y:S04]  /*0aa0*/  STG.E desc[UR6][R6.64], R13 ;  /* 0x0000000d06007986 */ /* 0x000fe8000c101906 */
[----:B------:R-:W2:Y:S02]  /*0ab0*/  LDG.E R11, desc[UR6][R8.64] ;  /* 0x00000006080b7981 */ /* 0x000ea4000c1e1900 */
[----:B--2---:R-:W-:Y:S02]  /*0ac0*/  HADD2 R15, R2, R11 ;  /* 0x0000000b020f7230 */ /* 0x004fe40000000000 */
[----:B------:R-:W-:-:S03]  /*0ad0*/  IMAD.WIDE R10, R0, 0x2, R8 ;  /* 0x00000002000a7825 */ /* 0x000fc600078e0208 */
[----:B------:R-:W-:Y:S04]  /*0ae0*/  STG.E desc[UR6][R8.64], R15 ;  /* 0x0000000f08007986 */ /* 0x000fe8000c101906 */
[----:B------:R-:W2:Y:S02]  /*0af0*/  LDG.E R17, desc[UR6][R10.64] ;  /* 0x000000060a117981 */ /* 0x000ea4000c1e1900 */
[----:B--2---:R-:W-:-:S05]  /*0b00*/  HFMA2 R17, R2, 1, 1, R17 ;  /* 0x3c003c0002117831 */ /* 0x004fca0000000011 */
[----:B------:R-:W-:Y:S01]  /*0b10*/  STG.E desc[UR6][R10.64], R17 ;  /* 0x000000110a007986 */ /* 0x000fe2000c101906 */
[----:B------:R-:W-:Y:S05]  /*0b20*/  EXIT ;  /* 0x000000000000794d */ /* 0x000fea0003800000 */
.L_x_19:
        /* <DEDUP_REMOVED lines=13> */
.L_x_23:


//--------------------- .nv.shared.reserved.0     --------------------------
	.section	.nv.shared.reserved.0,"aw",@nobits
	.weak		__nv_reservedSMEM_offset_0_alias
	.size		__nv_reservedSMEM_offset_0_alias, 0, 64
	.other		__nv_reservedSMEM_offset_0_alias,@"STO_CUDA_RESERVED_SHARED STV_DEFAULT"
__nv_reservedSMEM_offset_0_alias:
	.zero		0
	.zero		64


//--------------------- .nv.global                --------------------------
	.section	.nv.global,"aw",@nobits
.nv.global:
	.type		_ZN38_INTERNAL_93344812_8_h_add_cu_257838d04cuda3std3__48in_placeE,@object
	.size		_ZN38_INTERNAL_93344812_8_h_add_cu_257838d04cuda3std3__48in_placeE,(_ZN38_INTERNAL_93344812_8_h_add_cu_257838d04cuda3std6ranges3__45__cpo8distanceE - _ZN38_INTERNAL_93344812_8_h_add_cu_257838d04cuda3std3__48in_placeE)
_ZN38_INTERNAL_93344812_8_h_add_cu_257838d04cuda3std3__48in_placeE:
	.zero		1
	.type		_ZN38_INTERNAL_93344812_8_h_add_cu_257838d04cuda3std6ranges3__45__cpo8distanceE,@object
	.size		_ZN38_INTERNAL_93344812_8_h_add_cu_257838d04cuda3std6ranges3__45__cpo8distanceE,(_ZN38_INTERNAL_93344812_8_h_add_cu_257838d04cuda3std3__45__cpo6cbeginE - _ZN38_INTERNAL_93344812_8_h_add_cu_257838d04cuda3std6ranges3__45__cpo8distanceE)
_ZN38_INTERNAL_93344812_8_h_add_cu_257838d04cuda3std6ranges3__45__cpo8distanceE:
	.zero		1
	.type		_ZN38_INTERNAL_93344812_8_h_add_cu_257838d04cuda3std3__45__cpo6cbeginE,@object
	.size		_ZN38_INTERNAL_93344812_8_h_add_cu_257838d04cuda3std3__45__cpo6cbeginE,(_ZN38_INTERNAL_93344812_8_h_add_cu_257838d04cuda3std6ranges3__45__cpo7advanceE - _ZN38_INTERNAL_93344812_8_h_add_cu_257838d04cuda3std3__45__cpo6cbeginE)
_ZN38_INTERNAL_93344812_8_h_add_cu_257838d04cuda3std3__45__cpo6cbeginE:
	.zero		1
	.type		_ZN38_INTERNAL_93344812_8_h_add_cu_257838d04cuda3std6ranges3__45__cpo7advanceE,@object
	.size		_ZN38_INTERNAL_93344812_8_h_add_cu_257838d04cuda3std6ranges3__45__cpo7advanceE,(_ZN38_INTERNAL_93344812_8_h_add_cu_257838d04cuda3std3__45__cpo7crbeginE - _ZN38_INTERNAL_93344812_8_h_add_cu_257838d04cuda3std6ranges3__45__cpo7advanceE)
_ZN38_INTERNAL_93344812_8_h_add_cu_257838d04cuda3std6ranges3__45__cpo7advanceE:
	.zero		1
	.type		_ZN38_INTERNAL_93344812_8_h_add_cu_257838d04cuda3std3__45__cpo7crbeginE,@object
	.size		_ZN38_INTERNAL_93344812_8_h_add_cu_257838d04cuda3std3__45__cpo7crbeginE,(_ZN38_INTERNAL_93344812_8_h_add_cu_257838d04cuda3std6ranges3__45__cpo4dataE - _ZN38_INTERNAL_93344812_8_h_add_cu_257838d04cuda3std3__45__cpo7crbeginE)
_ZN38_INTERNAL_93344812_8_h_add_cu_257838d04cuda3std3__45__cpo7crbeginE:
	.zero		1
	.type		_ZN38_INTERNAL_93344812_8_h_add_cu_257838d04cuda3std6ranges3__45__cpo4dataE,@object
	.size		_ZN38_INTERNAL_93344812_8_h_add_cu_257838d04cuda3std6ranges3__45__cpo4dataE,(_ZN38_INTERNAL_93344812_8_h_add_cu_257838d04cuda3std6ranges3__45__cpo5beginE - _ZN38_INTERNAL_93344812_8_h_add_cu_257838d04cuda3std6ranges3__45__cpo4dataE)
_ZN38_INTERNAL_93344812_8_h_add_cu_257838d04cuda3std6ranges3__45__cpo4dataE:
	.zero		1
	.type		_ZN38_INTERNAL_93344812_8_h_add_cu_257838d04cuda3std6ranges3__45__cpo5beginE,@object
	.size		_ZN38_INTERNAL_93344812_8_h_add_cu_257838d04cuda3std6ranges3__45__cpo5beginE,(_ZN38_INTERNAL_93344812_8_h_add_cu_257838d04cuda3std3__440_GLOBAL__N__93344812_8_h_add_cu_257838d06ignoreE - _ZN38_INTERNAL_93344812_8_h_add_cu_257838d04cuda3std6ranges3__45__cpo5beginE)
_ZN38_INTERNAL_93344812_8_h_add_cu_257838d04cuda3std6ranges3__45__cpo5beginE:
	.zero		1
	.type		_ZN38_INTERNAL_93344812_8_h_add_cu_257838d04cuda3std3__440_GLOBAL__N__93344812_8_h_add_cu_257838d06ignoreE,@object
	.size		_ZN38_INTERNAL_93344812_8_h_add_cu_257838d04cuda3std3__440_GLOBAL__N__93344812_8_h_add_cu_257838d06ignoreE,(_ZN38_INTERNAL_93344812_8_h_add_cu_257838d04cuda3std6ranges3__45__cpo4sizeE - _ZN38_INTERNAL_93344812_8_h_add_cu_257838d04cuda3std3__440_GLOBAL__N__93344812_8_h_add_cu_257838d06ignoreE)
_ZN38_INTERNAL_93344812_8_h_add_cu_257838d04cuda3std3__440_GLOBAL__N__93344812_8_h_add_cu_257838d06ignoreE:
	.zero		1
	.type		_ZN38_INTERNAL_93344812_8_h_add_cu_257838d04cuda3std6ranges3__45__cpo4sizeE,@object
	.size		_ZN38_INTERNAL_93344812_8_h_add_cu_257838d04cuda3std6ranges3__45__cpo4sizeE,(_ZN38_INTERNAL_93344812_8_h_add_cu_257838d04cuda3std3__45__cpo5beginE - _ZN38_INTERNAL_93344812_8_h_add_cu_257838d04cuda3std6ranges3__45__cpo4sizeE)
_ZN38_INTERNAL_93344812_8_h_add_cu_257838d04cuda3std6ranges3__45__cpo4sizeE:
	.zero		1
	.type		_ZN38_INTERNAL_93344812_8_h_add_cu_257838d04cuda3std3__45__cpo5beginE,@object
	.size		_ZN38_INTERNAL_93344812_8_h_add_cu_257838d04cuda3std3__45__cpo5beginE,(_ZN38_INTERNAL_93344812_8_h_add_cu_257838d04cuda3std6ranges3__45__cpo6cbeginE - _ZN38_INTERNAL_93344812_8_h_add_cu_257838d04cuda3std3__45__cpo5beginE)
_ZN38_INTERNAL_93344812_8_h_add_cu_257838d04cuda3std3__45__cpo5beginE:
	.zero		1
	.type		_ZN38_INTERNAL_93344812_8_h_add_cu_257838d04cuda3std6ranges3__45__cpo6cbeginE,@object
	.size		_ZN38_INTERNAL_93344812_8_h_add_cu_257838d04cuda3std6ranges3__45__cpo6cbeginE,(_ZN38_INTERNAL_93344812_8_h_add_cu_257838d04cuda3std3__45__cpo6rbeginE - _ZN38_INTERNAL_93344812_8_h_add_cu_257838d04cuda3std6ranges3__45__cpo6cbeginE)
_ZN38_INTERNAL_93344812_8_h_add_cu_257838d04cuda3std6ranges3__45__cpo6cbeginE:
	.zero		1
	.type		_ZN38_INTERNAL_93344812_8_h_add_cu_257838d04cuda3std3__45__cpo6rbeginE,@object
	.size		_ZN38_INTERNAL_93344812_8_h_add_cu_257838d04cuda3std3__45__cpo6rbeginE,(_ZN38_INTERNAL_93344812_8_h_add_cu_257838d04cuda3std6ranges3__45__cpo4nextE - _ZN38_INTERNAL_93344812_8_h_add_cu_257838d04cuda3std3__45__cpo6rbeginE)
_ZN38_INTERNAL_93344812_8_h_add_cu_257838d04cuda3std3__45__cpo6rbeginE:
	.zero		1
	.type		_ZN38_INTERNAL_93344812_8_h_add_cu_257838d04cuda3std6ranges3__45__cpo4nextE,@object
	.size		_ZN38_INTERNAL_93344812_8_h_add_cu_257838d04cuda3std6ranges3__45__cpo4nextE,(_ZN38_INTERNAL_93344812_8_h_add_cu_257838d04cuda3std6ranges3__45__cpo4swapE - _ZN38_INTERNAL_93344812_8_h_add_cu_257838d04cuda3std6ranges3__45__cpo4nextE)
_ZN38_INTERNAL_93344812_8_h_add_cu_257838d04cuda3std6ranges3__45__cpo4nextE:
	.zero		1
	.type		_ZN38_INTERNAL_93344812_8_h_add_cu_257838d04cuda3std6ranges3__45__cpo4swapE,@object
	.size		_ZN38_INTERNAL_93344812_8_h_add_cu_257838d04cuda3std6ranges3__45__cpo4swapE,(_ZN38_INTERNAL_93344812_8_h_add_cu_257838d04cuda3std3__420unreachable_sentinelE - _ZN38_INTERNAL_93344812_8_h_add_cu_257838d04cuda3std6ranges3__45__cpo4swapE)
_ZN38_INTERNAL_93344812_8_h_add_cu_257838d04cuda3std6ranges3__45__cpo4swapE:
	.zero		1
	.type		_ZN38_INTERNAL_93344812_8_h_add_cu_257838d04cuda3std3__420unreachable_sentinelE,@object
	.size		_ZN38_INTERNAL_93344812_8_h_add_cu_257838d04cuda3std3__420unreachable_sentinelE,(_ZN38_INTERNAL_93344812_8_h_add_cu_257838d06thrust24THRUST_300001_SM_1030_NS6system6detail10sequential3seqE - _ZN38_INTERNAL_93344812_8_h_add_cu_257838d04cuda3std3__420unreachable_sentinelE)
_ZN38_INTERNAL_93344812_8_h_add_cu_257838d04cuda3std3__420unreachable_sentinelE:
	.zero		1
	.type		_ZN38_INTERNAL_93344812_8_h_add_cu_257838d06thrust24THRUST_300001_SM_1030_NS6system6detail10sequential3seqE,@object
	.size		_ZN38_INTERNAL_93344812_8_h_add_cu_257838d06thrust24THRUST_300001_SM_1030_NS6system6detail10sequential3seqE,(_ZN38_INTERNAL_93344812_8_h_add_cu_257838d04cuda3std3__45__cpo4cendE - _ZN38_INTERNAL_93344812_8_h_add_cu_257838d06thrust24THRUST_300001_SM_1030_NS6system6detail10sequential3seqE)
_ZN38_INTERNAL_93344812_8_h_add_cu_257838d06thrust24THRUST_300001_SM_1030_NS6system6detail10sequential3seqE:
	.zero		1
	.type		_ZN38_INTERNAL_93344812_8_h_add_cu_257838d04cuda3std3__45__cpo4cendE,@object
	.size		_ZN38_INTERNAL_93344812_8_h_add_cu_257838d04cuda3std3__45__cpo4cendE,(_ZN38_INTERNAL_93344812_8_h_add_cu_257838d04cuda3std6ranges3__45__cpo9iter_swapE - _ZN38_INTERNAL_93344812_8_h_add_cu_257838d04cuda3std3__45__cpo4cendE)
_ZN38_INTERNAL_93344812_8_h_add_cu_257838d04cuda3std3__45__cpo4cendE:
	.zero		1
	.type		_ZN38_INTERNAL_93344812_8_h_add_cu_257838d04cuda3std6ranges3__45__cpo9iter_swapE,@object
	.size		_ZN38_INTERNAL_93344812_8_h_add_cu_257838d04cuda3std6ranges3__45__cpo9iter_swapE,(_ZN38_INTERNAL_93344812_8_h_add_cu_257838d04cuda3std3__45__cpo5crendE - _ZN38_INTERNAL_93344812_8_h_add_cu_257838d04cuda3std6ranges3__45__cpo9iter_swapE)
_ZN38_INTERNAL_93344812_8_h_add_cu_257838d04cuda3std6ranges3__45__cpo9iter_swapE:
	.zero		1
	.type		_ZN38_INTERNAL_93344812_8_h_add_cu_257838d04cuda3std3__45__cpo5crendE,@object
	.size		_ZN38_INTERNAL_93344812_8_h_add_cu_257838d04cuda3std3__45__cpo5crendE,(_ZN38_INTERNAL_93344812_8_h_add_cu_257838d04cuda3std6ranges3__45__cpo5cdataE - _ZN38_INTERNAL_93344812_8_h_add_cu_257838d04cuda3std3__45__cpo5crendE)
_ZN38_INTERNAL_93344812_8_h_add_cu_257838d04cuda3std3__45__cpo5crendE:
	.zero		1
	.type		_ZN38_INTERNAL_93344812_8_h_add_cu_257838d04cuda3std6ranges3__45__cpo5cdataE,@object
	.size		_ZN38_INTERNAL_93344812_8_h_add_cu_257838d04cuda3std6ranges3__45__cpo5cdataE,(_ZN38_INTERNAL_93344812_8_h_add_cu_257838d04cuda3std6ranges3__45__cpo3endE - _ZN38_INTERNAL_93344812_8_h_add_cu_257838d04cuda3std6ranges3__45__cpo5cdataE)
_ZN38_INTERNAL_93344812_8_h_add_cu_257838d04cuda3std6ranges3__45__cpo5cdataE:
	.zero		1
	.type		_ZN38_INTERNAL_93344812_8_h_add_cu_257838d04cuda3std6ranges3__45__cpo3endE,@object
	.size		_ZN38_INTERNAL_93344812_8_h_add_cu_257838d04cuda3std6ranges3__45__cpo3endE,(_ZN38_INTERNAL_93344812_8_h_add_cu_257838d04cuda3std3__419piecewise_constructE - _ZN38_INTERNAL_93344812_8_h_add_cu_257838d04cuda3std6ranges3__45__cpo3endE)
_ZN38_INTERNAL_93344812_8_h_add_cu_257838d04cuda3std6ranges3__45__cpo3endE:
	.zero		1
	.type		_ZN38_INTERNAL_93344812_8_h_add_cu_257838d04cuda3std3__419piecewise_constructE,@object
	.size		_ZN38_INTERNAL_93344812_8_h_add_cu_257838d04cuda3std3__419piecewise_constructE,(_ZN38_INTERNAL_93344812_8_h_add_cu_257838d04cuda3std6ranges3__45__cpo5ssizeE - _ZN38_INTERNAL_93344812_8_h_add_cu_257838d04cuda3std3__419piecewise_constructE)
_ZN38_INTERNAL_93344812_8_h_add_cu_257838d04cuda3std3__419piecewise_constructE:
	.zero		1
	.type		_ZN38_INTERNAL_93344812_8_h_add_cu_257838d04cuda3std6ranges3__45__cpo5ssizeE,@object
	.size		_ZN38_INTERNAL_93344812_8_h_add_cu_257838d04cuda3std6ranges3__45__cpo5ssizeE,(_ZN38_INTERNAL_93344812_8_h_add_cu_257838d04cuda3std3__45__cpo3endE - _ZN38_INTERNAL_93344812_8_h_add_cu_257838d04cuda3std6ranges3__45__cpo5ssizeE)
_ZN38_INTERNAL_93344812_8_h_add_cu_257838d04cuda3std6ranges3__45__cpo5ssizeE:
	.zero		1
	.type		_ZN38_INTERNAL_93344812_8_h_add_cu_257838d04cuda3std3__45__cpo3endE,@object
	.size		_ZN38_INTERNAL_93344812_8_h_add_cu_257838d04cuda3std3__45__cpo3endE,(_ZN38_INTERNAL_93344812_8_h_add_cu_257838d04cuda3std6ranges3__45__cpo4cendE - _ZN38_INTERNAL_93344812_8_h_add_cu_257838d04cuda3std3__45__cpo3endE)
_ZN38_INTERNAL_93344812_8_h_add_cu_257838d04cuda3std3__45__cpo3endE:
	.zero		1
	.type		_ZN38_INTERNAL_93344812_8_h_add_cu_257838d04cuda3std6ranges3__45__cpo4cendE,@object
	.size		_ZN38_INTERNAL_93344812_8_h_add_cu_257838d04cuda3std6ranges3__45__cpo4cendE,(_ZN38_INTERNAL_93344812_8_h_add_cu_257838d04cuda3std3__45__cpo4rendE - _ZN38_INTERNAL_93344812_8_h_add_cu_257838d04cuda3std6ranges3__45__cpo4cendE)
_ZN38_INTERNAL_93344812_8_h_add_cu_257838d04cuda3std6ranges3__45__cpo4cendE:
	.zero		1
	.type		_ZN38_INTERNAL_93344812_8_h_add_cu_257838d04cuda3std3__45__cpo4rendE,@object
	.size		_ZN38_INTERNAL_93344812_8_h_add_cu_257838d04cuda3std3__45__cpo4rendE,(_ZN38_INTERNAL_93344812_8_h_add_cu_257838d04cuda3std6ranges3__45__cpo4prevE - _ZN38_INTERNAL_93344812_8_h_add_cu_257838d04cuda3std3__45__cpo4rendE)
_ZN38_INTERNAL_93344812_8_h_add_cu_257838d04cuda3std3__45__cpo4rendE:
	.zero		1
	.type		_ZN38_INTERNAL_93344812_8_h_add_cu_257838d04cuda3std6ranges3__45__cpo4prevE,@object
	.size		_ZN38_INTERNAL_93344812_8_h_add_cu_257838d04cuda3std6ranges3__45__cpo4prevE,(_ZN38_INTERNAL_93344812_8_h_add_cu_257838d04cuda3std6ranges3__45__cpo9iter_moveE - _ZN38_INTERNAL_93344812_8_h_add_cu_257838d04cuda3std6ranges3__45__cpo4prevE)
_ZN38_INTERNAL_93344812_8_h_add_cu_257838d04cuda3std6ranges3__45__cpo4prevE:
	.zero		1
	.type		_ZN38_INTERNAL_93344812_8_h_add_cu_257838d04cuda3std6ranges3__45__cpo9iter_moveE,@object
	.size		_ZN38_INTERNAL_93344812_8_h_add_cu_257838d04cuda3std6ranges3__45__cpo9iter_moveE,(.L_13 - _ZN38_INTERNAL_93344812_8_h_add_cu_257838d04cuda3std6ranges3__45__cpo9iter_moveE)
_ZN38_INTERNAL_93344812_8_h_add_cu_257838d04cuda3std6ranges3__45__cpo9iter_moveE:
	.zero		1
.L_13:


//--------------------- .nv.constant0._Z27cuda_vector_set_int4_kernelP6__halfPKS_ii --------------------------
	.section	.nv.constant0._Z27cuda_vector_set_int4_kernelP6__halfPKS_ii,"a",@progbits
	.sectionflags	@""
	.align	4
.nv.constant0._Z27cuda_vector_set_int4_kernelP6__halfPKS_ii:
	.zero		920


//--------------------- .nv.constant0._Z27cuda_vector_add_int4_kernelP6__halfPKS_ii --------------------------
	.section	.nv.constant0._Z27cuda_vector_add_int4_kernelP6__halfPKS_ii,"a",@progbits
	.sectionflags	@""
	.align	4
.nv.constant0._Z27cuda_vector_add_int4_kernelP6__halfPKS_ii:
	.zero		920


//--------------------- .nv.constant0._Z22cuda_vector_set_kernelP6__halfPKS_ii --------------------------
	.section	.nv.constant0._Z22cuda_vector_set_kernelP6__halfPKS_ii,"a",@progbits
	.sectionflags	@""
	.align	4
.nv.constant0._Z22cuda_vector_set_kernelP6__halfPKS_ii:
	.zero		920


//--------------------- .nv.constant0._Z22cuda_vector_add_kernelP6__halfPKS_ii --------------------------
	.section	.nv.constant0._Z22cuda_vector_add_kernelP6__halfPKS_ii,"a",@progbits
	.sectionflags	@""
	.align	4
.nv.constant0._Z22cuda_vector_add_kernelP6__halfPKS_ii:
	.zero		920


//--------------------- SYMBOLS --------------------------

	.type		.nv.reservedSmem.offset0,@object
	.size		.nv.reservedSmem.offset0,0x4
